//
// Generated by NVIDIA NVVM Compiler
//
// Compiler Build ID: CL-36424714
// Cuda compilation tools, release 13.0, V13.0.88
// Based on NVVM 20.0.0
//

.version 9.0
.target sm_100
.address_size 64

	// .globl	_Z32bilinearInterpolationBatchKernelPPKfPPfPKiS5_S5_S5_S0_S0_S0_S0_S0_i

.visible .entry _Z32bilinearInterpolationBatchKernelPPKfPPfPKiS5_S5_S5_S0_S0_S0_S0_S0_i(
	.param .u64 .ptr .align 1 _Z32bilinearInterpolationBatchKernelPPKfPPfPKiS5_S5_S5_S0_S0_S0_S0_S0_i_param_0,
	.param .u64 .ptr .align 1 _Z32bilinearInterpolationBatchKernelPPKfPPfPKiS5_S5_S5_S0_S0_S0_S0_S0_i_param_1,
	.param .u64 .ptr .align 1 _Z32bilinearInterpolationBatchKernelPPKfPPfPKiS5_S5_S5_S0_S0_S0_S0_S0_i_param_2,
	.param .u64 .ptr .align 1 _Z32bilinearInterpolationBatchKernelPPKfPPfPKiS5_S5_S5_S0_S0_S0_S0_S0_i_param_3,
	.param .u64 .ptr .align 1 _Z32bilinearInterpolationBatchKernelPPKfPPfPKiS5_S5_S5_S0_S0_S0_S0_S0_i_param_4,
	.param .u64 .ptr .align 1 _Z32bilinearInterpolationBatchKernelPPKfPPfPKiS5_S5_S5_S0_S0_S0_S0_S0_i_param_5,
	.param .u64 .ptr .align 1 _Z32bilinearInterpolationBatchKernelPPKfPPfPKiS5_S5_S5_S0_S0_S0_S0_S0_i_param_6,
	.param .u64 .ptr .align 1 _Z32bilinearInterpolationBatchKernelPPKfPPfPKiS5_S5_S5_S0_S0_S0_S0_S0_i_param_7,
	.param .u64 .ptr .align 1 _Z32bilinearInterpolationBatchKernelPPKfPPfPKiS5_S5_S5_S0_S0_S0_S0_S0_i_param_8,
	.param .u64 .ptr .align 1 _Z32bilinearInterpolationBatchKernelPPKfPPfPKiS5_S5_S5_S0_S0_S0_S0_S0_i_param_9,
	.param .u64 .ptr .align 1 _Z32bilinearInterpolationBatchKernelPPKfPPfPKiS5_S5_S5_S0_S0_S0_S0_S0_i_param_10,
	.param .u32 _Z32bilinearInterpolationBatchKernelPPKfPPfPKiS5_S5_S5_S0_S0_S0_S0_S0_i_param_11
)
{
	.reg .pred 	%p<9>;
	.reg .b32 	%r<34>;
	.reg .b32 	%f<41>;
	.reg .b64 	%rd<57>;

	ld.param.u64 	%rd5, [_Z32bilinearInterpolationBatchKernelPPKfPPfPKiS5_S5_S5_S0_S0_S0_S0_S0_i_param_1];
	ld.param.u64 	%rd7, [_Z32bilinearInterpolationBatchKernelPPKfPPfPKiS5_S5_S5_S0_S0_S0_S0_S0_i_param_3];
	ld.param.u64 	%rd8, [_Z32bilinearInterpolationBatchKernelPPKfPPfPKiS5_S5_S5_S0_S0_S0_S0_S0_i_param_4];
	ld.param.u64 	%rd9, [_Z32bilinearInterpolationBatchKernelPPKfPPfPKiS5_S5_S5_S0_S0_S0_S0_S0_i_param_5];
	ld.param.u64 	%rd11, [_Z32bilinearInterpolationBatchKernelPPKfPPfPKiS5_S5_S5_S0_S0_S0_S0_S0_i_param_7];
	ld.param.u64 	%rd12, [_Z32bilinearInterpolationBatchKernelPPKfPPfPKiS5_S5_S5_S0_S0_S0_S0_S0_i_param_8];
	ld.param.u64 	%rd13, [_Z32bilinearInterpolationBatchKernelPPKfPPfPKiS5_S5_S5_S0_S0_S0_S0_S0_i_param_9];
	ld.param.u64 	%rd14, [_Z32bilinearInterpolationBatchKernelPPKfPPfPKiS5_S5_S5_S0_S0_S0_S0_S0_i_param_10];
	ld.param.u32 	%r9, [_Z32bilinearInterpolationBatchKernelPPKfPPfPKiS5_S5_S5_S0_S0_S0_S0_S0_i_param_11];
	mov.u32 	%r10, %ctaid.x;
	mov.u32 	%r11, %ntid.x;
	mov.u32 	%r12, %tid.x;
	mad.lo.s32 	%r1, %r10, %r11, %r12;
	mov.u32 	%r13, %ctaid.y;
	mov.u32 	%r14, %ntid.y;
	mov.u32 	%r15, %tid.y;
	mad.lo.s32 	%r2, %r13, %r14, %r15;
	mov.u32 	%r3, %ctaid.z;
	setp.ge.s32 	%p1, %r3, %r9;
	@%p1 bra 	$L__BB0_6;
	cvta.to.global.u64 	%rd15, %rd8;
	cvta.to.global.u64 	%rd16, %rd9;
	mul.wide.u32 	%rd17, %r3, 4;
	add.s64 	%rd18, %rd15, %rd17;
	ld.global.u32 	%r4, [%rd18];
	add.s64 	%rd19, %rd16, %rd17;
	ld.global.u32 	%r16, [%rd19];
	setp.ge.s32 	%p2, %r1, %r4;
	setp.ge.s32 	%p3, %r2, %r16;
	or.pred  	%p4, %p2, %p3;
	@%p4 bra 	$L__BB0_6;
	ld.param.u64 	%rd56, [_Z32bilinearInterpolationBatchKernelPPKfPPfPKiS5_S5_S5_S0_S0_S0_S0_S0_i_param_6];
	ld.param.u64 	%rd55, [_Z32bilinearInterpolationBatchKernelPPKfPPfPKiS5_S5_S5_S0_S0_S0_S0_S0_i_param_2];
	ld.param.u64 	%rd54, [_Z32bilinearInterpolationBatchKernelPPKfPPfPKiS5_S5_S5_S0_S0_S0_S0_S0_i_param_0];
	cvta.to.global.u64 	%rd20, %rd54;
	mul.wide.u32 	%rd21, %r3, 8;
	add.s64 	%rd22, %rd20, %rd21;
	ld.global.u64 	%rd23, [%rd22];
	cvta.to.global.u64 	%rd1, %rd23;
	cvta.to.global.u64 	%rd24, %rd5;
	add.s64 	%rd25, %rd24, %rd21;
	ld.global.u64 	%rd26, [%rd25];
	cvta.to.global.u64 	%rd2, %rd26;
	cvta.to.global.u64 	%rd27, %rd55;
	add.s64 	%rd29, %rd27, %rd17;
	ld.global.u32 	%r6, [%rd29];
	cvta.to.global.u64 	%rd30, %rd7;
	add.s64 	%rd3, %rd30, %rd17;
	cvta.to.global.u64 	%rd31, %rd56;
	add.s64 	%rd32, %rd31, %rd17;
	ld.global.f32 	%f3, [%rd32];
	cvt.rn.f32.s32 	%f4, %r1;
	add.s32 	%r17, %r4, -1;
	cvt.rn.f32.s32 	%f5, %r17;
	div.rn.f32 	%f6, %f4, %f5;
	cvta.to.global.u64 	%rd33, %rd11;
	add.s64 	%rd34, %rd33, %rd17;
	ld.global.f32 	%f7, [%rd34];
	sub.f32 	%f8, %f7, %f3;
	fma.rn.f32 	%f9, %f6, %f8, %f3;
	cvta.to.global.u64 	%rd35, %rd12;
	add.s64 	%rd36, %rd35, %rd17;
	ld.global.f32 	%f10, [%rd36];
	cvt.rn.f32.u32 	%f11, %r2;
	add.s32 	%r18, %r16, -1;
	cvt.rn.f32.u32 	%f12, %r18;
	div.rn.f32 	%f13, %f11, %f12;
	cvta.to.global.u64 	%rd37, %rd13;
	add.s64 	%rd38, %rd37, %rd17;
	ld.global.f32 	%f14, [%rd38];
	sub.f32 	%f15, %f14, %f10;
	fma.rn.f32 	%f16, %f13, %f15, %f10;
	add.s32 	%r7, %r6, -1;
	cvt.rn.f32.s32 	%f17, %r7;
	setp.gt.f32 	%p5, %f9, %f17;
	min.f32 	%f19, %f9, %f16;
	setp.lt.f32 	%p6, %f19, 0f00000000;
	or.pred  	%p7, %p6, %p5;
	@%p7 bra 	$L__BB0_4;
	ld.global.u32 	%r19, [%rd3];
	add.s32 	%r8, %r19, -1;
	cvt.rn.f32.s32 	%f20, %r8;
	setp.leu.f32 	%p8, %f16, %f20;
	@%p8 bra 	$L__BB0_5;
$L__BB0_4:
	cvta.to.global.u64 	%rd49, %rd14;
	add.s64 	%rd51, %rd49, %rd17;
	ld.global.f32 	%f40, [%rd51];
	mad.lo.s32 	%r33, %r4, %r2, %r1;
	mul.wide.s32 	%rd52, %r33, 4;
	add.s64 	%rd53, %rd2, %rd52;
	st.global.f32 	[%rd53], %f40;
	bra.uni 	$L__BB0_6;
$L__BB0_5:
	cvt.rzi.s32.f32 	%r20, %f9;
	cvt.rzi.s32.f32 	%r21, %f16;
	add.s32 	%r22, %r20, 1;
	min.s32 	%r23, %r22, %r7;
	add.s32 	%r24, %r21, 1;
	min.s32 	%r25, %r24, %r8;
	cvt.rn.f32.s32 	%f21, %r20;
	sub.f32 	%f22, %f9, %f21;
	cvt.rn.f32.s32 	%f23, %r21;
	sub.f32 	%f24, %f16, %f23;
	mul.lo.s32 	%r26, %r21, %r6;
	add.s32 	%r27, %r26, %r20;
	mul.wide.s32 	%rd39, %r27, 4;
	add.s64 	%rd40, %rd1, %rd39;
	ld.global.f32 	%f25, [%rd40];
	add.s32 	%r28, %r26, %r23;
	mul.wide.s32 	%rd41, %r28, 4;
	add.s64 	%rd42, %rd1, %rd41;
	ld.global.f32 	%f26, [%rd42];
	mul.lo.s32 	%r29, %r25, %r6;
	add.s32 	%r30, %r29, %r20;
	mul.wide.s32 	%rd43, %r30, 4;
	add.s64 	%rd44, %rd1, %rd43;
	ld.global.f32 	%f27, [%rd44];
	add.s32 	%r31, %r29, %r23;
	mul.wide.s32 	%rd45, %r31, 4;
	add.s64 	%rd46, %rd1, %rd45;
	ld.global.f32 	%f28, [%rd46];
	mov.f32 	%f29, 0f3F800000;
	sub.f32 	%f30, %f29, %f22;
	sub.f32 	%f31, %f29, %f24;
	mul.f32 	%f32, %f30, %f31;
	mul.f32 	%f33, %f22, %f31;
	mul.f32 	%f34, %f33, %f26;
	fma.rn.f32 	%f35, %f32, %f25, %f34;
	mul.f32 	%f36, %f30, %f24;
	fma.rn.f32 	%f37, %f36, %f27, %f35;
	mul.f32 	%f38, %f22, %f24;
	fma.rn.f32 	%f39, %f38, %f28, %f37;
	mad.lo.s32 	%r32, %r4, %r2, %r1;
	mul.wide.s32 	%rd47, %r32, 4;
	add.s64 	%rd48, %rd2, %rd47;
	st.global.f32 	[%rd48], %f39;
$L__BB0_6:
	ret;

}
	// .globl	_Z31bicubicInterpolationBatchKernelPPKfPPfPKiS5_S5_S5_S0_S0_S0_S0_S0_i
.visible .entry _Z31bicubicInterpolationBatchKernelPPKfPPfPKiS5_S5_S5_S0_S0_S0_S0_S0_i(
	.param .u64 .ptr .align 1 _Z31bicubicInterpolationBatchKernelPPKfPPfPKiS5_S5_S5_S0_S0_S0_S0_S0_i_param_0,
	.param .u64 .ptr .align 1 _Z31bicubicInterpolationBatchKernelPPKfPPfPKiS5_S5_S5_S0_S0_S0_S0_S0_i_param_1,
	.param .u64 .ptr .align 1 _Z31bicubicInterpolationBatchKernelPPKfPPfPKiS5_S5_S5_S0_S0_S0_S0_S0_i_param_2,
	.param .u64 .ptr .align 1 _Z31bicubicInterpolationBatchKernelPPKfPPfPKiS5_S5_S5_S0_S0_S0_S0_S0_i_param_3,
	.param .u64 .ptr .align 1 _Z31bicubicInterpolationBatchKernelPPKfPPfPKiS5_S5_S5_S0_S0_S0_S0_S0_i_param_4,
	.param .u64 .ptr .align 1 _Z31bicubicInterpolationBatchKernelPPKfPPfPKiS5_S5_S5_S0_S0_S0_S0_S0_i_param_5,
	.param .u64 .ptr .align 1 _Z31bicubicInterpolationBatchKernelPPKfPPfPKiS5_S5_S5_S0_S0_S0_S0_S0_i_param_6,
	.param .u64 .ptr .align 1 _Z31bicubicInterpolationBatchKernelPPKfPPfPKiS5_S5_S5_S0_S0_S0_S0_S0_i_param_7,
	.param .u64 .ptr .align 1 _Z31bicubicInterpolationBatchKernelPPKfPPfPKiS5_S5_S5_S0_S0_S0_S0_S0_i_param_8,
	.param .u64 .ptr .align 1 _Z31bicubicInterpolationBatchKernelPPKfPPfPKiS5_S5_S5_S0_S0_S0_S0_S0_i_param_9,
	.param .u64 .ptr .align 1 _Z31bicubicInterpolationBatchKernelPPKfPPfPKiS5_S5_S5_S0_S0_S0_S0_S0_i_param_10,
	.param .u32 _Z31bicubicInterpolationBatchKernelPPKfPPfPKiS5_S5_S5_S0_S0_S0_S0_S0_i_param_11
)
{
	.reg .pred 	%p<9>;
	.reg .b32 	%r<66>;
	.reg .b32 	%f<108>;
	.reg .b64 	%rd<81>;

	ld.param.u64 	%rd5, [_Z31bicubicInterpolationBatchKernelPPKfPPfPKiS5_S5_S5_S0_S0_S0_S0_S0_i_param_1];
	ld.param.u64 	%rd7, [_Z31bicubicInterpolationBatchKernelPPKfPPfPKiS5_S5_S5_S0_S0_S0_S0_S0_i_param_3];
	ld.param.u64 	%rd8, [_Z31bicubicInterpolationBatchKernelPPKfPPfPKiS5_S5_S5_S0_S0_S0_S0_S0_i_param_4];
	ld.param.u64 	%rd9, [_Z31bicubicInterpolationBatchKernelPPKfPPfPKiS5_S5_S5_S0_S0_S0_S0_S0_i_param_5];
	ld.param.u64 	%rd11, [_Z31bicubicInterpolationBatchKernelPPKfPPfPKiS5_S5_S5_S0_S0_S0_S0_S0_i_param_7];
	ld.param.u64 	%rd12, [_Z31bicubicInterpolationBatchKernelPPKfPPfPKiS5_S5_S5_S0_S0_S0_S0_S0_i_param_8];
	ld.param.u64 	%rd13, [_Z31bicubicInterpolationBatchKernelPPKfPPfPKiS5_S5_S5_S0_S0_S0_S0_S0_i_param_9];
	ld.param.u64 	%rd14, [_Z31bicubicInterpolationBatchKernelPPKfPPfPKiS5_S5_S5_S0_S0_S0_S0_S0_i_param_10];
	ld.param.u32 	%r7, [_Z31bicubicInterpolationBatchKernelPPKfPPfPKiS5_S5_S5_S0_S0_S0_S0_S0_i_param_11];
	mov.u32 	%r8, %ctaid.x;
	mov.u32 	%r9, %ntid.x;
	mov.u32 	%r10, %tid.x;
	mad.lo.s32 	%r1, %r8, %r9, %r10;
	mov.u32 	%r11, %ctaid.y;
	mov.u32 	%r12, %ntid.y;
	mov.u32 	%r13, %tid.y;
	mad.lo.s32 	%r2, %r11, %r12, %r13;
	mov.u32 	%r3, %ctaid.z;
	setp.ge.s32 	%p1, %r3, %r7;
	@%p1 bra 	$L__BB1_6;
	cvta.to.global.u64 	%rd15, %rd8;
	cvta.to.global.u64 	%rd16, %rd9;
	mul.wide.u32 	%rd17, %r3, 4;
	add.s64 	%rd18, %rd15, %rd17;
	ld.global.u32 	%r4, [%rd18];
	add.s64 	%rd19, %rd16, %rd17;
	ld.global.u32 	%r14, [%rd19];
	setp.ge.s32 	%p2, %r1, %r4;
	setp.ge.s32 	%p3, %r2, %r14;
	or.pred  	%p4, %p2, %p3;
	@%p4 bra 	$L__BB1_6;
	ld.param.u64 	%rd80, [_Z31bicubicInterpolationBatchKernelPPKfPPfPKiS5_S5_S5_S0_S0_S0_S0_S0_i_param_6];
	ld.param.u64 	%rd79, [_Z31bicubicInterpolationBatchKernelPPKfPPfPKiS5_S5_S5_S0_S0_S0_S0_S0_i_param_2];
	ld.param.u64 	%rd78, [_Z31bicubicInterpolationBatchKernelPPKfPPfPKiS5_S5_S5_S0_S0_S0_S0_S0_i_param_0];
	cvta.to.global.u64 	%rd20, %rd78;
	mul.wide.u32 	%rd21, %r3, 8;
	add.s64 	%rd22, %rd20, %rd21;
	ld.global.u64 	%rd23, [%rd22];
	cvta.to.global.u64 	%rd1, %rd23;
	cvta.to.global.u64 	%rd24, %rd5;
	add.s64 	%rd25, %rd24, %rd21;
	ld.global.u64 	%rd26, [%rd25];
	cvta.to.global.u64 	%rd2, %rd26;
	cvta.to.global.u64 	%rd27, %rd79;
	add.s64 	%rd29, %rd27, %rd17;
	ld.global.u32 	%r5, [%rd29];
	cvta.to.global.u64 	%rd30, %rd7;
	add.s64 	%rd3, %rd30, %rd17;
	cvt.rn.f32.s32 	%f3, %r1;
	cvta.to.global.u64 	%rd31, %rd80;
	add.s64 	%rd32, %rd31, %rd17;
	ld.global.f32 	%f4, [%rd32];
	cvta.to.global.u64 	%rd33, %rd12;
	add.s64 	%rd34, %rd33, %rd17;
	ld.global.f32 	%f5, [%rd34];
	fma.rn.f32 	%f6, %f4, %f3, %f5;
	cvt.rn.f32.u32 	%f7, %r2;
	cvta.to.global.u64 	%rd35, %rd11;
	add.s64 	%rd36, %rd35, %rd17;
	ld.global.f32 	%f8, [%rd36];
	cvta.to.global.u64 	%rd37, %rd13;
	add.s64 	%rd38, %rd37, %rd17;
	ld.global.f32 	%f9, [%rd38];
	fma.rn.f32 	%f10, %f8, %f7, %f9;
	add.s32 	%r16, %r5, -2;
	cvt.rn.f32.s32 	%f11, %r16;
	setp.gt.f32 	%p5, %f6, %f11;
	min.f32 	%f13, %f6, %f10;
	setp.lt.f32 	%p6, %f13, 0f3F800000;
	or.pred  	%p7, %p6, %p5;
	@%p7 bra 	$L__BB1_4;
	ld.global.u32 	%r6, [%rd3];
	add.s32 	%r17, %r6, -2;
	cvt.rn.f32.s32 	%f14, %r17;
	setp.leu.f32 	%p8, %f10, %f14;
	@%p8 bra 	$L__BB1_5;
$L__BB1_4:
	cvta.to.global.u64 	%rd73, %rd14;
	add.s64 	%rd75, %rd73, %rd17;
	ld.global.f32 	%f107, [%rd75];
	mad.lo.s32 	%r65, %r4, %r2, %r1;
	mul.wide.s32 	%rd76, %r65, 4;
	add.s64 	%rd77, %rd2, %rd76;
	st.global.f32 	[%rd77], %f107;
	bra.uni 	$L__BB1_6;
$L__BB1_5:
	cvt.rzi.s32.f32 	%r18, %f6;
	cvt.rzi.s32.f32 	%r19, %f10;
	cvt.rn.f32.s32 	%f15, %r18;
	sub.f32 	%f16, %f6, %f15;
	cvt.rn.f32.s32 	%f17, %r19;
	sub.f32 	%f18, %f10, %f17;
	add.s32 	%r20, %r5, -1;
	add.s32 	%r21, %r6, -1;
	add.f32 	%f19, %f18, 0f3F800000;
	mul.f32 	%f20, %f19, %f19;
	mul.f32 	%f21, %f19, %f20;
	mul.f32 	%f22, %f21, 0f3F000000;
	sub.f32 	%f23, %f20, %f22;
	mul.f32 	%f24, %f19, 0f3F000000;
	sub.f32 	%f25, %f23, %f24;
	add.s32 	%r22, %r19, -1;
	min.s32 	%r23, %r22, %r21;
	max.s32 	%r24, %r23, 0;
	mul.lo.s32 	%r25, %r24, %r5;
	add.f32 	%f26, %f16, 0f3F800000;
	mul.f32 	%f27, %f26, %f26;
	mul.f32 	%f28, %f26, %f27;
	mul.f32 	%f29, %f28, 0f3F000000;
	sub.f32 	%f30, %f27, %f29;
	mul.f32 	%f31, %f26, 0f3F000000;
	sub.f32 	%f32, %f30, %f31;
	add.s32 	%r26, %r18, -1;
	min.s32 	%r27, %r26, %r20;
	max.s32 	%r28, %r27, 0;
	add.s32 	%r29, %r28, %r25;
	mul.wide.s32 	%rd39, %r29, 4;
	add.s64 	%rd40, %rd1, %rd39;
	ld.global.f32 	%f33, [%rd40];
	fma.rn.f32 	%f34, %f32, %f33, 0f00000000;
	mul.f32 	%f35, %f16, %f16;
	mul.f32 	%f36, %f16, %f35;
	mul.f32 	%f37, %f36, 0f3FC00000;
	mul.f32 	%f38, %f35, 0f40200000;
	sub.f32 	%f39, %f37, %f38;
	add.f32 	%f40, %f39, 0f3F800000;
	min.s32 	%r30, %r18, %r20;
	max.s32 	%r31, %r30, 0;
	add.s32 	%r32, %r31, %r25;
	mul.wide.s32 	%rd41, %r32, 4;
	add.s64 	%rd42, %rd1, %rd41;
	ld.global.f32 	%f41, [%rd42];
	fma.rn.f32 	%f42, %f40, %f41, %f34;
	add.f32 	%f43, %f16, 0fBF800000;
	mul.f32 	%f44, %f43, %f43;
	mul.f32 	%f45, %f43, %f44;
	mul.f32 	%f46, %f45, 0f3FC00000;
	add.f32 	%f47, %f44, %f44;
	sub.f32 	%f48, %f47, %f46;
	fma.rn.f32 	%f49, %f43, 0f3F000000, %f48;
	add.s32 	%r33, %r18, 1;
	min.s32 	%r34, %r33, %r20;
	max.s32 	%r35, %r34, 0;
	add.s32 	%r36, %r35, %r25;
	mul.wide.s32 	%rd43, %r36, 4;
	add.s64 	%rd44, %rd1, %rd43;
	ld.global.f32 	%f50, [%rd44];
	fma.rn.f32 	%f51, %f49, %f50, %f42;
	add.f32 	%f52, %f16, 0fC0000000;
	mul.f32 	%f53, %f52, %f52;
	mul.f32 	%f54, %f52, %f53;
	mul.f32 	%f55, %f54, 0f3F000000;
	mul.f32 	%f56, %f53, 0f3F000000;
	sub.f32 	%f57, %f55, %f56;
	add.s32 	%r37, %r18, 2;
	min.s32 	%r38, %r37, %r20;
	max.s32 	%r39, %r38, 0;
	add.s32 	%r40, %r39, %r25;
	mul.wide.s32 	%rd45, %r40, 4;
	add.s64 	%rd46, %rd1, %rd45;
	ld.global.f32 	%f58, [%rd46];
	fma.rn.f32 	%f59, %f57, %f58, %f51;
	fma.rn.f32 	%f60, %f25, %f59, 0f00000000;
	mul.f32 	%f61, %f18, %f18;
	mul.f32 	%f62, %f18, %f61;
	mul.f32 	%f63, %f62, 0f3FC00000;
	mul.f32 	%f64, %f61, 0f40200000;
	sub.f32 	%f65, %f63, %f64;
	add.f32 	%f66, %f65, 0f3F800000;
	min.s32 	%r41, %r19, %r21;
	max.s32 	%r42, %r41, 0;
	mul.lo.s32 	%r43, %r42, %r5;
	add.s32 	%r44, %r28, %r43;
	mul.wide.s32 	%rd47, %r44, 4;
	add.s64 	%rd48, %rd1, %rd47;
	ld.global.f32 	%f67, [%rd48];
	fma.rn.f32 	%f68, %f32, %f67, 0f00000000;
	add.s32 	%r45, %r31, %r43;
	mul.wide.s32 	%rd49, %r45, 4;
	add.s64 	%rd50, %rd1, %rd49;
	ld.global.f32 	%f69, [%rd50];
	fma.rn.f32 	%f70, %f40, %f69, %f68;
	add.s32 	%r46, %r35, %r43;
	mul.wide.s32 	%rd51, %r46, 4;
	add.s64 	%rd52, %rd1, %rd51;
	ld.global.f32 	%f71, [%rd52];
	fma.rn.f32 	%f72, %f49, %f71, %f70;
	add.s32 	%r47, %r39, %r43;
	mul.wide.s32 	%rd53, %r47, 4;
	add.s64 	%rd54, %rd1, %rd53;
	ld.global.f32 	%f73, [%rd54];
	fma.rn.f32 	%f74, %f57, %f73, %f72;
	fma.rn.f32 	%f75, %f66, %f74, %f60;
	add.f32 	%f76, %f18, 0fBF800000;
	mul.f32 	%f77, %f76, %f76;
	mul.f32 	%f78, %f76, %f77;
	mul.f32 	%f79, %f78, 0f3FC00000;
	add.f32 	%f80, %f77, %f77;
	sub.f32 	%f81, %f80, %f79;
	fma.rn.f32 	%f82, %f76, 0f3F000000, %f81;
	add.s32 	%r48, %r19, 1;
	min.s32 	%r49, %r48, %r21;
	max.s32 	%r50, %r49, 0;
	mul.lo.s32 	%r51, %r50, %r5;
	add.s32 	%r52, %r28, %r51;
	mul.wide.s32 	%rd55, %r52, 4;
	add.s64 	%rd56, %rd1, %rd55;
	ld.global.f32 	%f83, [%rd56];
	fma.rn.f32 	%f84, %f32, %f83, 0f00000000;
	add.s32 	%r53, %r31, %r51;
	mul.wide.s32 	%rd57, %r53, 4;
	add.s64 	%rd58, %rd1, %rd57;
	ld.global.f32 	%f85, [%rd58];
	fma.rn.f32 	%f86, %f40, %f85, %f84;
	add.s32 	%r54, %r35, %r51;
	mul.wide.s32 	%rd59, %r54, 4;
	add.s64 	%rd60, %rd1, %rd59;
	ld.global.f32 	%f87, [%rd60];
	fma.rn.f32 	%f88, %f49, %f87, %f86;
	add.s32 	%r55, %r39, %r51;
	mul.wide.s32 	%rd61, %r55, 4;
	add.s64 	%rd62, %rd1, %rd61;
	ld.global.f32 	%f89, [%rd62];
	fma.rn.f32 	%f90, %f57, %f89, %f88;
	fma.rn.f32 	%f91, %f82, %f90, %f75;
	add.f32 	%f92, %f18, 0fC0000000;
	mul.f32 	%f93, %f92, %f92;
	mul.f32 	%f94, %f92, %f93;
	mul.f32 	%f95, %f94, 0f3F000000;
	mul.f32 	%f96, %f93, 0f3F000000;
	sub.f32 	%f97, %f95, %f96;
	add.s32 	%r56, %r19, 2;
	min.s32 	%r57, %r56, %r21;
	max.s32 	%r58, %r57, 0;
	mul.lo.s32 	%r59, %r58, %r5;
	add.s32 	%r60, %r28, %r59;
	mul.wide.s32 	%rd63, %r60, 4;
	add.s64 	%rd64, %rd1, %rd63;
	ld.global.f32 	%f98, [%rd64];
	fma.rn.f32 	%f99, %f32, %f98, 0f00000000;
	add.s32 	%r61, %r31, %r59;
	mul.wide.s32 	%rd65, %r61, 4;
	add.s64 	%rd66, %rd1, %rd65;
	ld.global.f32 	%f100, [%rd66];
	fma.rn.f32 	%f101, %f40, %f100, %f99;
	add.s32 	%r62, %r35, %r59;
	mul.wide.s32 	%rd67, %r62, 4;
	add.s64 	%rd68, %rd1, %rd67;
	ld.global.f32 	%f102, [%rd68];
	fma.rn.f32 	%f103, %f49, %f102, %f101;
	add.s32 	%r63, %r39, %r59;
	mul.wide.s32 	%rd69, %r63, 4;
	add.s64 	%rd70, %rd1, %rd69;
	ld.global.f32 	%f104, [%rd70];
	fma.rn.f32 	%f105, %f57, %f104, %f103;
	fma.rn.f32 	%f106, %f97, %f105, %f91;
	mad.lo.s32 	%r64, %r4, %r2, %r1;
	mul.wide.s32 	%rd71, %r64, 4;
	add.s64 	%rd72, %rd2, %rd71;
	st.global.f32 	[%rd72], %f106;
$L__BB1_6:
	ret;

}
	// .globl	_Z26nearestNeighborBatchKernelPPKfPPfPKiS5_S5_S5_S0_S0_S0_S0_S0_i
.visible .entry _Z26nearestNeighborBatchKernelPPKfPPfPKiS5_S5_S5_S0_S0_S0_S0_S0_i(
	.param .u64 .ptr .align 1 _Z26nearestNeighborBatchKernelPPKfPPfPKiS5_S5_S5_S0_S0_S0_S0_S0_i_param_0,
	.param .u64 .ptr .align 1 _Z26nearestNeighborBatchKernelPPKfPPfPKiS5_S5_S5_S0_S0_S0_S0_S0_i_param_1,
	.param .u64 .ptr .align 1 _Z26nearestNeighborBatchKernelPPKfPPfPKiS5_S5_S5_S0_S0_S0_S0_S0_i_param_2,
	.param .u64 .ptr .align 1 _Z26nearestNeighborBatchKernelPPKfPPfPKiS5_S5_S5_S0_S0_S0_S0_S0_i_param_3,
	.param .u64 .ptr .align 1 _Z26nearestNeighborBatchKernelPPKfPPfPKiS5_S5_S5_S0_S0_S0_S0_S0_i_param_4,
	.param .u64 .ptr .align 1 _Z26nearestNeighborBatchKernelPPKfPPfPKiS5_S5_S5_S0_S0_S0_S0_S0_i_param_5,
	.param .u64 .ptr .align 1 _Z26nearestNeighborBatchKernelPPKfPPfPKiS5_S5_S5_S0_S0_S0_S0_S0_i_param_6,
	.param .u64 .ptr .align 1 _Z26nearestNeighborBatchKernelPPKfPPfPKiS5_S5_S5_S0_S0_S0_S0_S0_i_param_7,
	.param .u64 .ptr .align 1 _Z26nearestNeighborBatchKernelPPKfPPfPKiS5_S5_S5_S0_S0_S0_S0_S0_i_param_8,
	.param .u64 .ptr .align 1 _Z26nearestNeighborBatchKernelPPKfPPfPKiS5_S5_S5_S0_S0_S0_S0_S0_i_param_9,
	.param .u64 .ptr .align 1 _Z26nearestNeighborBatchKernelPPKfPPfPKiS5_S5_S5_S0_S0_S0_S0_S0_i_param_10,
	.param .u32 _Z26nearestNeighborBatchKernelPPKfPPfPKiS5_S5_S5_S0_S0_S0_S0_S0_i_param_11
)
{
	.reg .pred 	%p<10>;
	.reg .b32 	%r<26>;
	.reg .b32 	%f<13>;
	.reg .b64 	%rd<50>;

	ld.param.u64 	%rd4, [_Z26nearestNeighborBatchKernelPPKfPPfPKiS5_S5_S5_S0_S0_S0_S0_S0_i_param_1];
	ld.param.u64 	%rd6, [_Z26nearestNeighborBatchKernelPPKfPPfPKiS5_S5_S5_S0_S0_S0_S0_S0_i_param_3];
	ld.param.u64 	%rd7, [_Z26nearestNeighborBatchKernelPPKfPPfPKiS5_S5_S5_S0_S0_S0_S0_S0_i_param_4];
	ld.param.u64 	%rd8, [_Z26nearestNeighborBatchKernelPPKfPPfPKiS5_S5_S5_S0_S0_S0_S0_S0_i_param_5];
	ld.param.u64 	%rd9, [_Z26nearestNeighborBatchKernelPPKfPPfPKiS5_S5_S5_S0_S0_S0_S0_S0_i_param_6];
	ld.param.u64 	%rd10, [_Z26nearestNeighborBatchKernelPPKfPPfPKiS5_S5_S5_S0_S0_S0_S0_S0_i_param_7];
	ld.param.u64 	%rd11, [_Z26nearestNeighborBatchKernelPPKfPPfPKiS5_S5_S5_S0_S0_S0_S0_S0_i_param_8];
	ld.param.u64 	%rd12, [_Z26nearestNeighborBatchKernelPPKfPPfPKiS5_S5_S5_S0_S0_S0_S0_S0_i_param_9];
	ld.param.u64 	%rd13, [_Z26nearestNeighborBatchKernelPPKfPPfPKiS5_S5_S5_S0_S0_S0_S0_S0_i_param_10];
	ld.param.u32 	%r8, [_Z26nearestNeighborBatchKernelPPKfPPfPKiS5_S5_S5_S0_S0_S0_S0_S0_i_param_11];
	mov.u32 	%r9, %ctaid.x;
	mov.u32 	%r10, %ntid.x;
	mov.u32 	%r11, %tid.x;
	mad.lo.s32 	%r1, %r9, %r10, %r11;
	mov.u32 	%r12, %ctaid.y;
	mov.u32 	%r13, %ntid.y;
	mov.u32 	%r14, %tid.y;
	mad.lo.s32 	%r2, %r12, %r13, %r14;
	mov.u32 	%r3, %ctaid.z;
	setp.ge.s32 	%p1, %r3, %r8;
	@%p1 bra 	$L__BB2_5;
	cvta.to.global.u64 	%rd14, %rd7;
	cvta.to.global.u64 	%rd15, %rd8;
	mul.wide.u32 	%rd16, %r3, 4;
	add.s64 	%rd17, %rd14, %rd16;
	ld.global.u32 	%r4, [%rd17];
	add.s64 	%rd18, %rd15, %rd16;
	ld.global.u32 	%r15, [%rd18];
	setp.ge.s32 	%p2, %r1, %r4;
	setp.ge.s32 	%p3, %r2, %r15;
	or.pred  	%p4, %p2, %p3;
	@%p4 bra 	$L__BB2_5;
	ld.param.u64 	%rd49, [_Z26nearestNeighborBatchKernelPPKfPPfPKiS5_S5_S5_S0_S0_S0_S0_S0_i_param_2];
	ld.param.u64 	%rd48, [_Z26nearestNeighborBatchKernelPPKfPPfPKiS5_S5_S5_S0_S0_S0_S0_S0_i_param_0];
	cvta.to.global.u64 	%rd19, %rd48;
	mul.wide.u32 	%rd20, %r3, 8;
	add.s64 	%rd1, %rd19, %rd20;
	cvta.to.global.u64 	%rd21, %rd4;
	add.s64 	%rd22, %rd21, %rd20;
	ld.global.u64 	%rd23, [%rd22];
	cvta.to.global.u64 	%rd2, %rd23;
	cvta.to.global.u64 	%rd24, %rd49;
	add.s64 	%rd26, %rd24, %rd16;
	ld.global.u32 	%r17, [%rd26];
	cvta.to.global.u64 	%rd27, %rd6;
	add.s64 	%rd28, %rd27, %rd16;
	ld.global.u32 	%r18, [%rd28];
	cvt.rn.f32.s32 	%f1, %r1;
	cvta.to.global.u64 	%rd29, %rd9;
	add.s64 	%rd30, %rd29, %rd16;
	ld.global.f32 	%f2, [%rd30];
	cvta.to.global.u64 	%rd31, %rd11;
	add.s64 	%rd32, %rd31, %rd16;
	ld.global.f32 	%f3, [%rd32];
	fma.rn.f32 	%f4, %f2, %f1, %f3;
	cvt.rn.f32.u32 	%f5, %r2;
	cvta.to.global.u64 	%rd33, %rd10;
	add.s64 	%rd34, %rd33, %rd16;
	ld.global.f32 	%f6, [%rd34];
	cvta.to.global.u64 	%rd35, %rd12;
	add.s64 	%rd36, %rd35, %rd16;
	ld.global.f32 	%f7, [%rd36];
	fma.rn.f32 	%f8, %f6, %f5, %f7;
	add.f32 	%f9, %f4, 0f3F000000;
	cvt.rzi.s32.f32 	%r20, %f9;
	add.f32 	%f10, %f8, 0f3F000000;
	cvt.rzi.s32.f32 	%r21, %f10;
	or.b32  	%r22, %r20, %r21;
	setp.lt.s32 	%p5, %r20, %r17;
	setp.gt.s32 	%p6, %r22, -1;
	setp.lt.s32 	%p7, %r21, %r18;
	and.pred  	%p8, %p5, %p7;
	and.pred  	%p9, %p8, %p6;
	@%p9 bra 	$L__BB2_4;
	cvta.to.global.u64 	%rd43, %rd13;
	add.s64 	%rd45, %rd43, %rd16;
	ld.global.f32 	%f12, [%rd45];
	mad.lo.s32 	%r25, %r4, %r2, %r1;
	mul.wide.s32 	%rd46, %r25, 4;
	add.s64 	%rd47, %rd2, %rd46;
	st.global.f32 	[%rd47], %f12;
	bra.uni 	$L__BB2_5;
$L__BB2_4:
	ld.global.u64 	%rd37, [%rd1];
	cvta.to.global.u64 	%rd38, %rd37;
	mad.lo.s32 	%r23, %r21, %r17, %r20;
	mul.wide.s32 	%rd39, %r23, 4;
	add.s64 	%rd40, %rd38, %rd39;
	ld.global.f32 	%f11, [%rd40];
	mad.lo.s32 	%r24, %r4, %r2, %r1;
	mul.wide.s32 	%rd41, %r24, 4;
	add.s64 	%rd42, %rd2, %rd41;
	st.global.f32 	[%rd42], %f11;
$L__BB2_5:
	ret;

}


// ===== COMPILED SASS (sm_100) =====

	.target	sm_100

	.elftype	@"ET_EXEC"


//--------------------- .note.nv.tkinfo           --------------------------
	.section	.note.nv.tkinfo,"",@"SHT_NOTE"
	.sectionflags	@"SHF_NOTE_NV_TKINFO"
	.tkinfo
        /*0018*/ 	.word	0x00000002
        /*0030*/ 	.string	""
        /*0030*/ 	.string	"ptxas"
        /*0030*/ 	.string	"Cuda compilation tools, release 13.0, V13.0.88"
        /*0030*/ 	.string	"Build cuda_13.0.r13.0/compiler.36424714_0"
        /*0030*/ 	.string	"-arch sm_100 -m 64 "



//--------------------- .note.nv.cuinfo           --------------------------
	.section	.note.nv.cuinfo,"",@"SHT_NOTE"
	.sectionflags	@"SHF_NOTE_NV_CUINFO"
        /*0018*/ 	.short	0x0002
        /*001a*/ 	.short	0x0064
        /*001c*/ 	.short	0x0082
	.zero		2


//--------------------- .nv.info                  --------------------------
	.section	.nv.info,"",@"SHT_CUDA_INFO"
	.align	4


	//----- nvinfo : EIATTR_REGCOUNT
	.align		4
        /*0000*/ 	.byte	0x04, 0x2f
        /*0002*/ 	.short	(.L_1 - .L_0)
	.align		4
.L_0:
        /*0004*/ 	.word	index@(_Z32bilinearInterpolationBatchKernelPPKfPPfPKiS5_S5_S5_S0_S0_S0_S0_S0_i)
        /*0008*/ 	.word	0x0000001c


	//----- nvinfo : EIATTR_FRAME_SIZE
	.align		4
.L_1:
        /*000c*/ 	.byte	0x04, 0x11
        /*000e*/ 	.short	(.L_3 - .L_2)
	.align		4
.L_2:
        /*0010*/ 	.word	index@($__internal_0_$__cuda_sm3x_div_rn_noftz_f32_slowpath)
        /*0014*/ 	.word	0x00000000


	//----- nvinfo : EIATTR_FRAME_SIZE
	.align		4
.L_3:
        /*0018*/ 	.byte	0x04, 0x11
        /*001a*/ 	.short	(.L_5 - .L_4)
	.align		4
.L_4:
        /*001c*/ 	.word	index@(_Z32bilinearInterpolationBatchKernelPPKfPPfPKiS5_S5_S5_S0_S0_S0_S0_S0_i)
        /*0020*/ 	.word	0x00000000


	//----- nvinfo : EIATTR_REGCOUNT
	.align		4
.L_5:
        /*0024*/ 	.byte	0x04, 0x2f
        /*0026*/ 	.short	(.L_7 - .L_6)
	.align		4
.L_6:
        /*0028*/ 	.word	index@(_Z31bicubicInterpolationBatchKernelPPKfPPfPKiS5_S5_S5_S0_S0_S0_S0_S0_i)
        /*002c*/ 	.word	0x00000020


	//----- nvinfo : EIATTR_FRAME_SIZE
	.align		4
.L_7:
        /*0030*/ 	.byte	0x04, 0x11
        /*0032*/ 	.short	(.L_9 - .L_8)
	.align		4
.L_8:
        /*0034*/ 	.word	index@(_Z31bicubicInterpolationBatchKernelPPKfPPfPKiS5_S5_S5_S0_S0_S0_S0_S0_i)
        /*0038*/ 	.word	0x00000000


	//----- nvinfo : EIATTR_REGCOUNT
	.align		4
.L_9:
        /*003c*/ 	.byte	0x04, 0x2f
        /*003e*/ 	.short	(.L_11 - .L_10)
	.align		4
.L_10:
        /*0040*/ 	.word	index@(_Z26nearestNeighborBatchKernelPPKfPPfPKiS5_S5_S5_S0_S0_S0_S0_S0_i)
        /*0044*/ 	.word	0x00000016


	//----- nvinfo : EIATTR_FRAME_SIZE
	.align		4
.L_11:
        /*0048*/ 	.byte	0x04, 0x11
        /*004a*/ 	.short	(.L_13 - .L_12)
	.align		4
.L_12:
        /*004c*/ 	.word	index@(_Z26nearestNeighborBatchKernelPPKfPPfPKiS5_S5_S5_S0_S0_S0_S0_S0_i)
        /*0050*/ 	.word	0x00000000


	//----- nvinfo : EIATTR_MIN_STACK_SIZE
	.align		4
.L_13:
        /*0054*/ 	.byte	0x04, 0x12
        /*0056*/ 	.short	(.L_15 - .L_14)
	.align		4
.L_14:
        /*0058*/ 	.word	index@(_Z26nearestNeighborBatchKernelPPKfPPfPKiS5_S5_S5_S0_S0_S0_S0_S0_i)
        /*005c*/ 	.word	0x00000000


	//----- nvinfo : EIATTR_MIN_STACK_SIZE
	.align		4
.L_15:
        /*0060*/ 	.byte	0x04, 0x12
        /*0062*/ 	.short	(.L_17 - .L_16)
	.align		4
.L_16:
        /*0064*/ 	.word	index@(_Z31bicubicInterpolationBatchKernelPPKfPPfPKiS5_S5_S5_S0_S0_S0_S0_S0_i)
        /*0068*/ 	.word	0x00000000


	//----- nvinfo : EIATTR_MIN_STACK_SIZE
	.align		4
.L_17:
        /*006c*/ 	.byte	0x04, 0x12
        /*006e*/ 	.short	(.L_19 - .L_18)
	.align		4
.L_18:
        /*0070*/ 	.word	index@(_Z32bilinearInterpolationBatchKernelPPKfPPfPKiS5_S5_S5_S0_S0_S0_S0_S0_i)
        /*0074*/ 	.word	0x00000000
.L_19:


//--------------------- .nv.compat                --------------------------
	.section	.nv.compat,"",@"SHT_CUDA_COMPAT_INFO"
	.align	4
        /*0000*/ 	.byte	0x02, 0x09, 0x00, 0x00, 0x02, 0x02, 0x01, 0x00, 0x02, 0x05, 0x05, 0x00, 0x03, 0x07, 0x01, 0x01
        /*0010*/ 	.byte	0x02, 0x03, 0x00, 0x00, 0x02, 0x06, 0x01, 0x00, 0x04, 0x0b, 0x08, 0x00, 0x01, 0x00, 0x00, 0x00
        /*0020*/ 	.byte	0x00, 0x00, 0x00, 0x00


//--------------------- .nv.info._Z26nearestNeighborBatchKernelPPKfPPfPKiS5_S5_S5_S0_S0_S0_S0_S0_i --------------------------
	.section	.nv.info._Z26nearestNeighborBatchKernelPPKfPPfPKiS5_S5_S5_S0_S0_S0_S0_S0_i,"",@"SHT_CUDA_INFO"
	.sectionflags	@""
	.align	4


	//----- nvinfo : EIATTR_CUDA_API_VERSION
	.align		4
        /*0000*/ 	.byte	0x04, 0x37
        /*0002*/ 	.short	(.L_21 - .L_20)
.L_20:
        /*0004*/ 	.word	0x00000082


	//----- nvinfo : EIATTR_KPARAM_INFO
	.align		4
.L_21:
        /*0008*/ 	.byte	0x04, 0x17
        /*000a*/ 	.short	(.L_23 - .L_22)
.L_22:
        /*000c*/ 	.word	0x00000000
        /*0010*/ 	.short	0x000b
        /*0012*/ 	.short	0x0058
        /*0014*/ 	.byte	0x00, 0xf0, 0x11, 0x00


	//----- nvinfo : EIATTR_KPARAM_INFO
	.align		4
.L_23:
        /*0018*/ 	.byte	0x04, 0x17
        /*001a*/ 	.short	(.L_25 - .L_24)
.L_24:
        /*001c*/ 	.word	0x00000000
        /*0020*/ 	.short	0x000a
        /*0022*/ 	.short	0x0050
        /*0024*/ 	.byte	0x00, 0xf5, 0x21, 0x00


	//----- nvinfo : EIATTR_KPARAM_INFO
	.align		4
.L_25:
        /*0028*/ 	.byte	0x04, 0x17
        /*002a*/ 	.short	(.L_27 - .L_26)
.L_26:
        /*002c*/ 	.word	0x00000000
        /*0030*/ 	.short	0x0009
        /*0032*/ 	.short	0x0048
        /*0034*/ 	.byte	0x00, 0xf5, 0x21, 0x00


	//----- nvinfo : EIATTR_KPARAM_INFO
	.align		4
.L_27:
        /*0038*/ 	.byte	0x04, 0x17
        /*003a*/ 	.short	(.L_29 - .L_28)
.L_28:
        /*003c*/ 	.word	0x00000000
        /*0040*/ 	.short	0x0008
        /*0042*/ 	.short	0x0040
        /*0044*/ 	.byte	0x00, 0xf5, 0x21, 0x00


	//----- nvinfo : EIATTR_KPARAM_INFO
	.align		4
.L_29:
        /*0048*/ 	.byte	0x04, 0x17
        /*004a*/ 	.short	(.L_31 - .L_30)
.L_30:
        /*004c*/ 	.word	0x00000000
        /*0050*/ 	.short	0x0007
        /*0052*/ 	.short	0x0038
        /*0054*/ 	.byte	0x00, 0xf5, 0x21, 0x00


	//----- nvinfo : EIATTR_KPARAM_INFO
	.align		4
.L_31:
        /*0058*/ 	.byte	0x04, 0x17
        /*005a*/ 	.short	(.L_33 - .L_32)
.L_32:
        /*005c*/ 	.word	0x00000000
        /*0060*/ 	.short	0x0006
        /*0062*/ 	.short	0x0030
        /*0064*/ 	.byte	0x00, 0xf5, 0x21, 0x00


	//----- nvinfo : EIATTR_KPARAM_INFO
	.align		4
.L_33:
        /*0068*/ 	.byte	0x04, 0x17
        /*006a*/ 	.short	(.L_35 - .L_34)
.L_34:
        /*006c*/ 	.word	0x00000000
        /*0070*/ 	.short	0x0005
        /*0072*/ 	.short	0x0028
        /*0074*/ 	.byte	0x00, 0xf5, 0x21, 0x00


	//----- nvinfo : EIATTR_KPARAM_INFO
	.align		4
.L_35:
        /*0078*/ 	.byte	0x04, 0x17
        /*007a*/ 	.short	(.L_37 - .L_36)
.L_36:
        /*007c*/ 	.word	0x00000000
        /*0080*/ 	.short	0x0004
        /*0082*/ 	.short	0x0020
        /*0084*/ 	.byte	0x00, 0xf5, 0x21, 0x00


	//----- nvinfo : EIATTR_KPARAM_INFO
	.align		4
.L_37:
        /*0088*/ 	.byte	0x04, 0x17
        /*008a*/ 	.short	(.L_39 - .L_38)
.L_38:
        /*008c*/ 	.word	0x00000000
        /*0090*/ 	.short	0x0003
        /*0092*/ 	.short	0x0018
        /*0094*/ 	.byte	0x00, 0xf5, 0x21, 0x00


	//----- nvinfo : EIATTR_KPARAM_INFO
	.align		4
.L_39:
        /*0098*/ 	.byte	0x04, 0x17
        /*009a*/ 	.short	(.L_41 - .L_40)
.L_40:
        /*009c*/ 	.word	0x00000000
        /*00a0*/ 	.short	0x0002
        /*00a2*/ 	.short	0x0010
        /*00a4*/ 	.byte	0x00, 0xf5, 0x21, 0x00


	//----- nvinfo : EIATTR_KPARAM_INFO
	.align		4
.L_41:
        /*00a8*/ 	.byte	0x04, 0x17
        /*00aa*/ 	.short	(.L_43 - .L_42)
.L_42:
        /*00ac*/ 	.word	0x00000000
        /*00b0*/ 	.short	0x0001
        /*00b2*/ 	.short	0x0008
        /*00b4*/ 	.byte	0x00, 0xf5, 0x21, 0x00


	//----- nvinfo : EIATTR_KPARAM_INFO
	.align		4
.L_43:
        /*00b8*/ 	.byte	0x04, 0x17
        /*00ba*/ 	.short	(.L_45 - .L_44)
.L_44:
        /*00bc*/ 	.word	0x00000000
        /*00c0*/ 	.short	0x0000
        /*00c2*/ 	.short	0x0000
        /*00c4*/ 	.byte	0x00, 0xf5, 0x21, 0x00


	//----- nvinfo : EIATTR_SPARSE_MMA_MASK
	.align		4
.L_45:
        /*00c8*/ 	.byte	0x03, 0x50
        /*00ca*/ 	.short	0x0000


	//----- nvinfo : EIATTR_MAXREG_COUNT
	.align		4
        /*00cc*/ 	.byte	0x03, 0x1b
        /*00ce*/ 	.short	0x00ff


	//----- nvinfo : EIATTR_MERCURY_ISA_VERSION
	.align		4
        /*00d0*/ 	.byte	0x03, 0x5f
        /*00d2*/ 	.short	0x0101


	//----- nvinfo : EIATTR_VRC_CTA_INIT_COUNT
	.align		4
        /*00d4*/ 	.byte	0x02, 0x4a
	.zero		1
	.zero		1


	//----- nvinfo : EIATTR_EXIT_INSTR_OFFSETS
	.align		4
        /*00d8*/ 	.byte	0x04, 0x1c
        /*00da*/ 	.short	(.L_47 - .L_46)


	//   ....[0]....
.L_46:
        /*00dc*/ 	.word	0x000000c0


	//   ....[1]....
        /*00e0*/ 	.word	0x00000160


	//   ....[2]....
        /*00e4*/ 	.word	0x00000400


	//   ....[3]....
        /*00e8*/ 	.word	0x00000480


	//----- nvinfo : EIATTR_CBANK_PARAM_SIZE
	.align		4
.L_47:
        /*00ec*/ 	.byte	0x03, 0x19
        /*00ee*/ 	.short	0x005c


	//----- nvinfo : EIATTR_PARAM_CBANK
	.align		4
        /*00f0*/ 	.byte	0x04, 0x0a
        /*00f2*/ 	.short	(.L_49 - .L_48)
	.align		4
.L_48:
        /*00f4*/ 	.word	index@(.nv.constant0._Z26nearestNeighborBatchKernelPPKfPPfPKiS5_S5_S5_S0_S0_S0_S0_S0_i)
        /*00f8*/ 	.short	0x0380
        /*00fa*/ 	.short	0x005c


	//----- nvinfo : EIATTR_SW_WAR
	.align		4
.L_49:
        /*00fc*/ 	.byte	0x04, 0x36
        /*00fe*/ 	.short	(.L_51 - .L_50)
.L_50:
        /*0100*/ 	.word	0x00000008
.L_51:


//--------------------- .nv.info._Z31bicubicInterpolationBatchKernelPPKfPPfPKiS5_S5_S5_S0_S0_S0_S0_S0_i --------------------------
	.section	.nv.info._Z31bicubicInterpolationBatchKernelPPKfPPfPKiS5_S5_S5_S0_S0_S0_S0_S0_i,"",@"SHT_CUDA_INFO"
	.sectionflags	@""
	.align	4


	//----- nvinfo : EIATTR_CUDA_API_VERSION
	.align		4
        /*0000*/ 	.byte	0x04, 0x37
        /*0002*/ 	.short	(.L_53 - .L_52)
.L_52:
        /*0004*/ 	.word	0x00000082


	//----- nvinfo : EIATTR_KPARAM_INFO
	.align		4
.L_53:
        /*0008*/ 	.byte	0x04, 0x17
        /*000a*/ 	.short	(.L_55 - .L_54)
.L_54:
        /*000c*/ 	.word	0x00000000
        /*0010*/ 	.short	0x000b
        /*0012*/ 	.short	0x0058
        /*0014*/ 	.byte	0x00, 0xf0, 0x11, 0x00


	//----- nvinfo : EIATTR_KPARAM_INFO
	.align		4
.L_55:
        /*0018*/ 	.byte	0x04, 0x17
        /*001a*/ 	.short	(.L_57 - .L_56)
.L_56:
        /*001c*/ 	.word	0x00000000
        /*0020*/ 	.short	0x000a
        /*0022*/ 	.short	0x0050
        /*0024*/ 	.byte	0x00, 0xf5, 0x21, 0x00


	//----- nvinfo : EIATTR_KPARAM_INFO
	.align		4
.L_57:
        /*0028*/ 	.byte	0x04, 0x17
        /*002a*/ 	.short	(.L_59 - .L_58)
.L_58:
        /*002c*/ 	.word	0x00000000
        /*0030*/ 	.short	0x0009
        /*0032*/ 	.short	0x0048
        /*0034*/ 	.byte	0x00, 0xf5, 0x21, 0x00


	//----- nvinfo : EIATTR_KPARAM_INFO
	.align		4
.L_59:
        /*0038*/ 	.byte	0x04, 0x17
        /*003a*/ 	.short	(.L_61 - .L_60)
.L_60:
        /*003c*/ 	.word	0x00000000
        /*0040*/ 	.short	0x0008
        /*0042*/ 	.short	0x0040
        /*0044*/ 	.byte	0x00, 0xf5, 0x21, 0x00


	//----- nvinfo : EIATTR_KPARAM_INFO
	.align		4
.L_61:
        /*0048*/ 	.byte	0x04, 0x17
        /*004a*/ 	.short	(.L_63 - .L_62)
.L_62:
        /*004c*/ 	.word	0x00000000
        /*0050*/ 	.short	0x0007
        /*0052*/ 	.short	0x0038
        /*0054*/ 	.byte	0x00, 0xf5, 0x21, 0x00


	//----- nvinfo : EIATTR_KPARAM_INFO
	.align		4
.L_63:
        /*0058*/ 	.byte	0x04, 0x17
        /*005a*/ 	.short	(.L_65 - .L_64)
.L_64:
        /*005c*/ 	.word	0x00000000
        /*0060*/ 	.short	0x0006
        /*0062*/ 	.short	0x0030
        /*0064*/ 	.byte	0x00, 0xf5, 0x21, 0x00


	//----- nvinfo : EIATTR_KPARAM_INFO
	.align		4
.L_65:
        /*0068*/ 	.byte	0x04, 0x17
        /*006a*/ 	.short	(.L_67 - .L_66)
.L_66:
        /*006c*/ 	.word	0x00000000
        /*0070*/ 	.short	0x0005
        /*0072*/ 	.short	0x0028
        /*0074*/ 	.byte	0x00, 0xf5, 0x21, 0x00


	//----- nvinfo : EIATTR_KPARAM_INFO
	.align		4
.L_67:
        /*0078*/ 	.byte	0x04, 0x17
        /*007a*/ 	.short	(.L_69 - .L_68)
.L_68:
        /*007c*/ 	.word	0x00000000
        /*0080*/ 	.short	0x0004
        /*0082*/ 	.short	0x0020
        /*0084*/ 	.byte	0x00, 0xf5, 0x21, 0x00


	//----- nvinfo : EIATTR_KPARAM_INFO
	.align		4
.L_69:
        /*0088*/ 	.byte	0x04, 0x17
        /*008a*/ 	.short	(.L_71 - .L_70)
.L_70:
        /*008c*/ 	.word	0x00000000
        /*0090*/ 	.short	0x0003
        /*0092*/ 	.short	0x0018
        /*0094*/ 	.byte	0x00, 0xf5, 0x21, 0x00


	//----- nvinfo : EIATTR_KPARAM_INFO
	.align		4
.L_71:
        /*0098*/ 	.byte	0x04, 0x17
        /*009a*/ 	.short	(.L_73 - .L_72)
.L_72:
        /*009c*/ 	.word	0x00000000
        /*00a0*/ 	.short	0x0002
        /*00a2*/ 	.short	0x0010
        /*00a4*/ 	.byte	0x00, 0xf5, 0x21, 0x00


	//----- nvinfo : EIATTR_KPARAM_INFO
	.align		4
.L_73:
        /*00a8*/ 	.byte	0x04, 0x17
        /*00aa*/ 	.short	(.L_75 - .L_74)
.L_74:
        /*00ac*/ 	.word	0x00000000
        /*00b0*/ 	.short	0x0001
        /*00b2*/ 	.short	0x0008
        /*00b4*/ 	.byte	0x00, 0xf5, 0x21, 0x00


	//----- nvinfo : EIATTR_KPARAM_INFO
	.align		4
.L_75:
        /*00b8*/ 	.byte	0x04, 0x17
        /*00ba*/ 	.short	(.L_77 - .L_76)
.L_76:
        /*00bc*/ 	.word	0x00000000
        /*00c0*/ 	.short	0x0000
        /*00c2*/ 	.short	0x0000
        /*00c4*/ 	.byte	0x00, 0xf5, 0x21, 0x00


	//----- nvinfo : EIATTR_SPARSE_MMA_MASK
	.align		4
.L_77:
        /*00c8*/ 	.byte	0x03, 0x50
        /*00ca*/ 	.short	0x0000


	//----- nvinfo : EIATTR_MAXREG_COUNT
	.align		4
        /*00cc*/ 	.byte	0x03, 0x1b
        /*00ce*/ 	.short	0x00ff


	//----- nvinfo : EIATTR_MERCURY_ISA_VERSION
	.align		4
        /*00d0*/ 	.byte	0x03, 0x5f
        /*00d2*/ 	.short	0x0101


	//----- nvinfo : EIATTR_VRC_CTA_INIT_COUNT
	.align		4
        /*00d4*/ 	.byte	0x02, 0x4a
	.zero		1
	.zero		1


	//----- nvinfo : EIATTR_EXIT_INSTR_OFFSETS
	.align		4
        /*00d8*/ 	.byte	0x04, 0x1c
        /*00da*/ 	.short	(.L_79 - .L_78)


	//   ....[0]....
.L_78:
        /*00dc*/ 	.word	0x000000c0


	//   ....[1]....
        /*00e0*/ 	.word	0x00000160


	//   ....[2]....
        /*00e4*/ 	.word	0x00000450


	//   ....[3]....
        /*00e8*/ 	.word	0x00000c70


	//----- nvinfo : EIATTR_CRS_STACK_SIZE
	.align		4
.L_79:
        /*00ec*/ 	.byte	0x04, 0x1e
        /*00ee*/ 	.short	(.L_81 - .L_80)
.L_80:
        /*00f0*/ 	.word	0x00000000


	//----- nvinfo : EIATTR_CBANK_PARAM_SIZE
	.align		4
.L_81:
        /*00f4*/ 	.byte	0x03, 0x19
        /*00f6*/ 	.short	0x005c


	//----- nvinfo : EIATTR_PARAM_CBANK
	.align		4
        /*00f8*/ 	.byte	0x04, 0x0a
        /*00fa*/ 	.short	(.L_83 - .L_82)
	.align		4
.L_82:
        /*00fc*/ 	.word	index@(.nv.constant0._Z31bicubicInterpolationBatchKernelPPKfPPfPKiS5_S5_S5_S0_S0_S0_S0_S0_i)
        /*0100*/ 	.short	0x0380
        /*0102*/ 	.short	0x005c


	//----- nvinfo : EIATTR_SW_WAR
	.align		4
.L_83:
        /*0104*/ 	.byte	0x04, 0x36
        /*0106*/ 	.short	(.L_85 - .L_84)
.L_84:
        /*0108*/ 	.word	0x00000008
.L_85:


//--------------------- .nv.info._Z32bilinearInterpolationBatchKernelPPKfPPfPKiS5_S5_S5_S0_S0_S0_S0_S0_i --------------------------
	.section	.nv.info._Z32bilinearInterpolationBatchKernelPPKfPPfPKiS5_S5_S5_S0_S0_S0_S0_S0_i,"",@"SHT_CUDA_INFO"
	.sectionflags	@""
	.align	4


	//----- nvinfo : EIATTR_CUDA_API_VERSION
	.align		4
        /*0000*/ 	.byte	0x04, 0x37
        /*0002*/ 	.short	(.L_87 - .L_86)
.L_86:
        /*0004*/ 	.word	0x00000082


	//----- nvinfo : EIATTR_KPARAM_INFO
	.align		4
.L_87:
        /*0008*/ 	.byte	0x04, 0x17
        /*000a*/ 	.short	(.L_89 - .L_88)
.L_88:
        /*000c*/ 	.word	0x00000000
        /*0010*/ 	.short	0x000b
        /*0012*/ 	.short	0x0058
        /*0014*/ 	.byte	0x00, 0xf0, 0x11, 0x00


	//----- nvinfo : EIATTR_KPARAM_INFO
	.align		4
.L_89:
        /*0018*/ 	.byte	0x04, 0x17
        /*001a*/ 	.short	(.L_91 - .L_90)
.L_90:
        /*001c*/ 	.word	0x00000000
        /*0020*/ 	.short	0x000a
        /*0022*/ 	.short	0x0050
        /*0024*/ 	.byte	0x00, 0xf5, 0x21, 0x00


	//----- nvinfo : EIATTR_KPARAM_INFO
	.align		4
.L_91:
        /*0028*/ 	.byte	0x04, 0x17
        /*002a*/ 	.short	(.L_93 - .L_92)
.L_92:
        /*002c*/ 	.word	0x00000000
        /*0030*/ 	.short	0x0009
        /*0032*/ 	.short	0x0048
        /*0034*/ 	.byte	0x00, 0xf5, 0x21, 0x00


	//----- nvinfo : EIATTR_KPARAM_INFO
	.align		4
.L_93:
        /*0038*/ 	.byte	0x04, 0x17
        /*003a*/ 	.short	(.L_95 - .L_94)
.L_94:
        /*003c*/ 	.word	0x00000000
        /*0040*/ 	.short	0x0008
        /*0042*/ 	.short	0x0040
        /*0044*/ 	.byte	0x00, 0xf5, 0x21, 0x00


	//----- nvinfo : EIATTR_KPARAM_INFO
	.align		4
.L_95:
        /*0048*/ 	.byte	0x04, 0x17
        /*004a*/ 	.short	(.L_97 - .L_96)
.L_96:
        /*004c*/ 	.word	0x00000000
        /*0050*/ 	.short	0x0007
        /*0052*/ 	.short	0x0038
        /*0054*/ 	.byte	0x00, 0xf5, 0x21, 0x00


	//----- nvinfo : EIATTR_KPARAM_INFO
	.align		4
.L_97:
        /*0058*/ 	.byte	0x04, 0x17
        /*005a*/ 	.short	(.L_99 - .L_98)
.L_98:
        /*005c*/ 	.word	0x00000000
        /*0060*/ 	.short	0x0006
        /*0062*/ 	.short	0x0030
        /*0064*/ 	.byte	0x00, 0xf5, 0x21, 0x00


	//----- nvinfo : EIATTR_KPARAM_INFO
	.align		4
.L_99:
        /*0068*/ 	.byte	0x04, 0x17
        /*006a*/ 	.short	(.L_101 - .L_100)
.L_100:
        /*006c*/ 	.word	0x00000000
        /*0070*/ 	.short	0x0005
        /*0072*/ 	.short	0x0028
        /*0074*/ 	.byte	0x00, 0xf5, 0x21, 0x00


	//----- nvinfo : EIATTR_KPARAM_INFO
	.align		4
.L_101:
        /*0078*/ 	.byte	0x04, 0x17
        /*007a*/ 	.short	(.L_103 - .L_102)
.L_102:
        /*007c*/ 	.word	0x00000000
        /*0080*/ 	.short	0x0004
        /*0082*/ 	.short	0x0020
        /*0084*/ 	.byte	0x00, 0xf5, 0x21, 0x00


	//----- nvinfo : EIATTR_KPARAM_INFO
	.align		4
.L_103:
        /*0088*/ 	.byte	0x04, 0x17
        /*008a*/ 	.short	(.L_105 - .L_104)
.L_104:
        /*008c*/ 	.word	0x00000000
        /*0090*/ 	.short	0x0003
        /*0092*/ 	.short	0x0018
        /*0094*/ 	.byte	0x00, 0xf5, 0x21, 0x00


	//----- nvinfo : EIATTR_KPARAM_INFO
	.align		4
.L_105:
        /*0098*/ 	.byte	0x04, 0x17
        /*009a*/ 	.short	(.L_107 - .L_106)
.L_106:
        /*009c*/ 	.word	0x00000000
        /*00a0*/ 	.short	0x0002
        /*00a2*/ 	.short	0x0010
        /*00a4*/ 	.byte	0x00, 0xf5, 0x21, 0x00


	//----- nvinfo : EIATTR_KPARAM_INFO
	.align		4
.L_107:
        /*00a8*/ 	.byte	0x04, 0x17
        /*00aa*/ 	.short	(.L_109 - .L_108)
.L_108:
        /*00ac*/ 	.word	0x00000000
        /*00b0*/ 	.short	0x0001
        /*00b2*/ 	.short	0x0008
        /*00b4*/ 	.byte	0x00, 0xf5, 0x21, 0x00


	//----- nvinfo : EIATTR_KPARAM_INFO
	.align		4
.L_109:
        /*00b8*/ 	.byte	0x04, 0x17
        /*00ba*/ 	.short	(.L_111 - .L_110)
.L_110:
        /*00bc*/ 	.word	0x00000000
        /*00c0*/ 	.short	0x0000
        /*00c2*/ 	.short	0x0000
        /*00c4*/ 	.byte	0x00, 0xf5, 0x21, 0x00


	//----- nvinfo : EIATTR_SPARSE_MMA_MASK
	.align		4
.L_111:
        /*00c8*/ 	.byte	0x03, 0x50
        /*00ca*/ 	.short	0x0000


	//----- nvinfo : EIATTR_MAXREG_COUNT
	.align		4
        /*00cc*/ 	.byte	0x03, 0x1b
        /*00ce*/ 	.short	0x00ff


	//----- nvinfo : EIATTR_MERCURY_ISA_VERSION
	.align		4
        /*00d0*/ 	.byte	0x03, 0x5f
        /*00d2*/ 	.short	0x0101


	//----- nvinfo : EIATTR_VRC_CTA_INIT_COUNT
	.align		4
        /*00d4*/ 	.byte	0x02, 0x4a
	.zero		1
	.zero		1


	//----- nvinfo : EIATTR_EXIT_INSTR_OFFSETS
	.align		4
        /*00d8*/ 	.byte	0x04, 0x1c
        /*00da*/ 	.short	(.L_113 - .L_112)


	//   ....[0]....
.L_112:
        /*00dc*/ 	.word	0x000000c0


	//   ....[1]....
        /*00e0*/ 	.word	0x00000160


	//   ....[2]....
        /*00e4*/ 	.word	0x00000670


	//   ....[3]....
        /*00e8*/ 	.word	0x00000890


	//----- nvinfo : EIATTR_CRS_STACK_SIZE
	.align		4
.L_113:
        /*00ec*/ 	.byte	0x04, 0x1e
        /*00ee*/ 	.short	(.L_115 - .L_114)
.L_114:
        /*00f0*/ 	.word	0x00000000


	//----- nvinfo : EIATTR_CBANK_PARAM_SIZE
	.align		4
.L_115:
        /*00f4*/ 	.byte	0x03, 0x19
        /*00f6*/ 	.short	0x005c


	//----- nvinfo : EIATTR_PARAM_CBANK
	.align		4
        /*00f8*/ 	.byte	0x04, 0x0a
        /*00fa*/ 	.short	(.L_117 - .L_116)
	.align		4
.L_116:
        /*00fc*/ 	.word	index@(.nv.constant0._Z32bilinearInterpolationBatchKernelPPKfPPfPKiS5_S5_S5_S0_S0_S0_S0_S0_i)
        /*0100*/ 	.short	0x0380
        /*0102*/ 	.short	0x005c


	//----- nvinfo : EIATTR_SW_WAR
	.align		4
.L_117:
        /*0104*/ 	.byte	0x04, 0x36
        /*0106*/ 	.short	(.L_119 - .L_118)
.L_118:
        /*0108*/ 	.word	0x00000008
.L_119:


//--------------------- .nv.callgraph             --------------------------
	.section	.nv.callgraph,"",@"SHT_CUDA_CALLGRAPH"
	.align	4
	.sectionentsize	8
	.align		4
        /*0000*/ 	.word	0x00000000
	.align		4
        /*0004*/ 	.word	0xffffffff
	.align		4
        /*0008*/ 	.word	0x00000000
	.align		4
        /*000c*/ 	.word	0xfffffffe
	.align		4
        /*0010*/ 	.word	0x00000000
	.align		4
        /*0014*/ 	.word	0xfffffffd
	.align		4
        /*0018*/ 	.word	0x00000000
	.align		4
        /*001c*/ 	.word	0xfffffffc


//--------------------- .text._Z26nearestNeighborBatchKernelPPKfPPfPKiS5_S5_S5_S0_S0_S0_S0_S0_i --------------------------
	.section	.text._Z26nearestNeighborBatchKernelPPKfPPfPKiS5_S5_S5_S0_S0_S0_S0_S0_i,"ax",@progbits
	.align	128
        .global         _Z26nearestNeighborBatchKernelPPKfPPfPKiS5_S5_S5_S0_S0_S0_S0_S0_i
        .type           _Z26nearestNeighborBatchKernelPPKfPPfPKiS5_S5_S5_S0_S0_S0_S0_S0_i,@function
        .size           _Z26nearestNeighborBatchKernelPPKfPPfPKiS5_S5_S5_S0_S0_S0_S0_S0_i,(.L_x_25 - _Z26nearestNeighborBatchKernelPPKfPPfPKiS5_S5_S5_S0_S0_S0_S0_S0_i)
        .other          _Z26nearestNeighborBatchKernelPPKfPPfPKiS5_S5_S5_S0_S0_S0_S0_S0_i,@"STO_CUDA_ENTRY STV_DEFAULT"
_Z26nearestNeighborBatchKernelPPKfPPfPKiS5_S5_S5_S0_S0_S0_S0_S0_i:
.text._Z26nearestNeighborBatchKernelPPKfPPfPKiS5_S5_S5_S0_S0_S0_S0_S0_i:
[----:B------:R-:W-:Y:S01]  /*0000*/  LDC R1, c[0x0][0x37c] ;  /* 0x0000df00ff017b82 */ /* 0x000fe20000000800 */
[----:B------:R-:W0:Y:S01]  /*0010*/  S2R R2, SR_CTAID.Z ;  /* 0x0000000000027919 */ /* 0x000e220000002700 */
[----:B------:R-:W0:Y:S06]  /*0020*/  LDCU UR6, c[0x0][0x3d8] ;  /* 0x00007b00ff0677ac */ /* 0x000e2c0008000800 */
[----:B------:R-:W1:Y:S01]  /*0030*/  S2UR UR4, SR_CTAID.X ;  /* 0x00000000000479c3 */ /* 0x000e620000002500 */
[----:B------:R-:W1:Y:S01]  /*0040*/  S2R R3, SR_TID.X ;  /* 0x0000000000037919 */ /* 0x000e620000002100 */
[----:B------:R-:W2:Y:S06]  /*0050*/  S2R R5, SR_TID.Y ;  /* 0x0000000000057919 */ /* 0x000eac0000002200 */
[----:B------:R-:W1:Y:S08]  /*0060*/  LDC R0, c[0x0][0x360] ;  /* 0x0000d800ff007b82 */ /* 0x000e700000000800 */
[----:B------:R-:W2:Y:S08]  /*0070*/  S2UR UR5, SR_CTAID.Y ;  /* 0x00000000000579c3 */ /* 0x000eb00000002600 */
[----:B------:R-:W2:Y:S01]  /*0080*/  LDC R4, c[0x0][0x364] ;  /* 0x0000d900ff047b82 */ /* 0x000ea20000000800 */
[----:B0-----:R-:W-:Y:S01]  /*0090*/  ISETP.GE.AND P0, PT, R2, UR6, PT ;  /* 0x0000000602007c0c */ /* 0x001fe2000bf06270 */
[----:B-1----:R-:W-:-:S02]  /*00a0*/  IMAD R0, R0, UR4, R3 ;  /* 0x0000000400007c24 */ /* 0x002fc4000f8e0203 */
[----:B--2---:R-:W-:-:S10]  /*00b0*/  IMAD R3, R4, UR5, R5 ;  /* 0x0000000504037c24 */ /* 0x004fd4000f8e0205 */
[----:B------:R-:W-:Y:S05]  /*00c0*/  @P0 EXIT ;  /* 0x000000000000094d */ /* 0x000fea0003800000 */
[----:B------:R-:W0:Y:S01]  /*00d0*/  LDC.64 R6, c[0x0][0x3a8] ;  /* 0x0000ea00ff067b82 */ /* 0x000e220000000a00 */
[----:B------:R-:W1:Y:S07]  /*00e0*/  LDCU.64 UR4, c[0x0][0x358] ;  /* 0x00006b00ff0477ac */ /* 0x000e6e0008000a00 */
[----:B------:R-:W2:Y:S01]  /*00f0*/  LDC.64 R4, c[0x0][0x3a0] ;  /* 0x0000e800ff047b82 */ /* 0x000ea20000000a00 */
[----:B0-----:R-:W-:-:S06]  /*0100*/  IMAD.WIDE.U32 R6, R2, 0x4, R6 ;  /* 0x0000000402067825 */ /* 0x001fcc00078e0006 */
[----:B-1----:R-:W3:Y:S01]  /*0110*/  LDG.E R6, desc[UR4][R6.64] ;  /* 0x0000000406067981 */ /* 0x002ee2000c1e1900 */
[----:B--2---:R-:W-:-:S06]  /*0120*/  IMAD.WIDE.U32 R4, R2, 0x4, R4 ;  /* 0x0000000402047825 */ /* 0x004fcc00078e0004 */
[----:B------:R-:W2:Y:S01]  /*0130*/  LDG.E R5, desc[UR4][R4.64] ;  /* 0x0000000404057981 */ /* 0x000ea2000c1e1900 */
[----:B---3--:R-:W-:-:S04]  /*0140*/  ISETP.GE.AND P0, PT, R3, R6, PT ;  /* 0x000000060300720c */ /* 0x008fc80003f06270 */
[----:B--2---:R-:W-:-:S13]  /*0150*/  ISETP.GE.OR P0, PT, R0, R5, P0 ;  /* 0x000000050000720c */ /* 0x004fda0000706670 */
[----:B------:R-:W-:Y:S05]  /*0160*/  @P0 EXIT ;  /* 0x000000000000094d */ /* 0x000fea0003800000 */
[----:B------:R-:W0:Y:S08]  /*0170*/  LDC.64 R16, c[0x0][0x3b8] ;  /* 0x0000ee00ff107b82 */ /* 0x000e300000000a00 */
[----:B------:R-:W1:Y:S08]  /*0180*/  LDC.64 R18, c[0x0][0x3c8] ;  /* 0x0000f200ff127b82 */ /* 0x000e700000000a00 */
[----:B------:R-:W2:Y:S08]  /*0190*/  LDC.64 R12, c[0x0][0x3b0] ;  /* 0x0000ec00ff0c7b82 */ /* 0x000eb00000000a00 */
[----:B------:R-:W3:Y:S01]  /*01a0*/  LDC.64 R8, c[0x0][0x3c0] ;  /* 0x0000f000ff087b82 */ /* 0x000ee20000000a00 */
[----:B0-----:R-:W-:-:S06]  /*01b0*/  IMAD.WIDE.U32 R16, R2, 0x4, R16 ;  /* 0x0000000402107825 */ /* 0x001fcc00078e0010 */
[----:B------:R-:W4:Y:S01]  /*01c0*/  LDG.E R17, desc[UR4][R16.64] ;  /* 0x0000000410117981 */ /* 0x000f22000c1e1900 */
[C---:B-1----:R-:W-:Y:S01]  /*01d0*/  IMAD.WIDE.U32 R18, R2.reuse, 0x4, R18 ;  /* 0x0000000402127825 */ /* 0x042fe200078e0012 */
[----:B------:R-:W0:Y:S05]  /*01e0*/  LDC.64 R6, c[0x0][0x398] ;  /* 0x0000e600ff067b82 */ /* 0x000e2a0000000a00 */
[----:B------:R-:W4:Y:S01]  /*01f0*/  LDG.E R19, desc[UR4][R18.64] ;  /* 0x0000000412137981 */ /* 0x000f22000c1e1900 */
[C---:B--2---:R-:W-:Y:S02]  /*0200*/  IMAD.WIDE.U32 R12, R2.reuse, 0x4, R12 ;  /* 0x00000004020c7825 */ /* 0x044fe400078e000c */
[----:B------:R-:W1:Y:S04]  /*0210*/  LDC.64 R10, c[0x0][0x390] ;  /* 0x0000e400ff0a7b82 */ /* 0x000e680000000a00 */
[----:B------:R-:W2:Y:S01]  /*0220*/  LDG.E R13, desc[UR4][R12.64] ;  /* 0x000000040c0d7981 */ /* 0x000ea2000c1e1900 */
[----:B---3--:R-:W-:-:S06]  /*0230*/  IMAD.WIDE.U32 R14, R2, 0x4, R8 ;  /* 0x00000004020e7825 */ /* 0x008fcc00078e0008 */
[----:B------:R-:W2:Y:S01]  /*0240*/  LDG.E R15, desc[UR4][R14.64] ;  /* 0x000000040e0f7981 */ /* 0x000ea2000c1e1900 */
[----:B0-----:R-:W-:-:S06]  /*0250*/  IMAD.WIDE.U32 R6, R2, 0x4, R6 ;  /* 0x0000000402067825 */ /* 0x001fcc00078e0006 */
[----:B------:R-:W3:Y:S01]  /*0260*/  LDG.E R6, desc[UR4][R6.64] ;  /* 0x0000000406067981 */ /* 0x000ee2000c1e1900 */
[----:B-1----:R-:W-:-:S05]  /*0270*/  IMAD.WIDE.U32 R10, R2, 0x4, R10 ;  /* 0x00000004020a7825 */ /* 0x002fca00078e000a */
[----:B------:R0:W5:Y:S01]  /*0280*/  LDG.E R4, desc[UR4][R10.64] ;  /* 0x000000040a047981 */ /* 0x000162000c1e1900 */
[----:B------:R-:W-:Y:S01]  /*0290*/  I2FP.F32.U32 R8, R3 ;  /* 0x0000000300087245 */ /* 0x000fe20000201000 */
[----:B0-----:R-:W0:Y:S04]  /*02a0*/  LDC.64 R10, c[0x0][0x380] ;  /* 0x0000e000ff0a7b82 */ /* 0x001e280000000a00 */
[----:B----4-:R-:W-:Y:S01]  /*02b0*/  FFMA R17, R8, R17, R19 ;  /* 0x0000001108117223 */ /* 0x010fe20000000013 */
[----:B------:R-:W-:-:S03]  /*02c0*/  I2FP.F32.S32 R8, R0 ;  /* 0x0000000000087245 */ /* 0x000fc60000201400 */
[----:B------:R-:W-:-:S06]  /*02d0*/  FADD R9, R17, 0.5 ;  /* 0x3f00000011097421 */ /* 0x000fcc0000000000 */
[----:B------:R-:W3:Y:S01]  /*02e0*/  F2I.TRUNC.NTZ R9, R9 ;  /* 0x0000000900097305 */ /* 0x000ee2000020f100 */
[----:B--2---:R-:W-:-:S04]  /*02f0*/  FFMA R8, R8, R13, R15 ;  /* 0x0000000d08087223 */ /* 0x004fc8000000000f */
[----:B------:R-:W-:-:S06]  /*0300*/  FADD R8, R8, 0.5 ;  /* 0x3f00000008087421 */ /* 0x000fcc0000000000 */
[----:B------:R-:W1:Y:S01]  /*0310*/  F2I.TRUNC.NTZ R8, R8 ;  /* 0x0000000800087305 */ /* 0x000e62000020f100 */
[----:B---3--:R-:W-:Y:S02]  /*0320*/  ISETP.GE.AND P0, PT, R9, R6, PT ;  /* 0x000000060900720c */ /* 0x008fe40003f06270 */
[C---:B-1----:R-:W-:Y:S02]  /*0330*/  LOP3.LUT R6, R8.reuse, R9, RZ, 0xfc, !PT ;  /* 0x0000000908067212 */ /* 0x042fe400078efcff */
[----:B-----5:R-:W-:-:S04]  /*0340*/  ISETP.LT.AND P0, PT, R8, R4, !P0 ;  /* 0x000000040800720c */ /* 0x020fc80004701270 */
[----:B------:R-:W-:Y:S02]  /*0350*/  ISETP.GT.AND P0, PT, R6, -0x1, P0 ;  /* 0xffffffff0600780c */ /* 0x000fe40000704270 */
[----:B------:R-:W1:Y:S11]  /*0360*/  LDC.64 R6, c[0x0][0x388] ;  /* 0x0000e200ff067b82 */ /* 0x000e760000000a00 */
[----:B------:R-:W2:Y:S01]  /*0370*/  @!P0 LDC.64 R12, c[0x0][0x3d0] ;  /* 0x0000f400ff0c8b82 */ /* 0x000ea20000000a00 */
[----:B-1----:R-:W-:-:S06]  /*0380*/  IMAD.WIDE.U32 R6, R2, 0x8, R6 ;  /* 0x0000000802067825 */ /* 0x002fcc00078e0006 */
[----:B------:R-:W3:Y:S01]  /*0390*/  LDG.E.64 R6, desc[UR4][R6.64] ;  /* 0x0000000406067981 */ /* 0x000ee2000c1e1b00 */
[----:B--2---:R-:W-:-:S06]  /*03a0*/  @!P0 IMAD.WIDE.U32 R12, R2, 0x4, R12 ;  /* 0x00000004020c8825 */ /* 0x004fcc00078e000c */
[----:B------:R-:W2:Y:S01]  /*03b0*/  @!P0 LDG.E R13, desc[UR4][R12.64] ;  /* 0x000000040c0d8981 */ /* 0x000ea2000c1e1900 */
[----:B------:R-:W-:Y:S02]  /*03c0*/  @!P0 IMAD R15, R3, R5, R0 ;  /* 0x00000005030f8224 */ /* 0x000fe400078e0200 */
[----:B0-----:R-:W-:-:S04]  /*03d0*/  IMAD.WIDE.U32 R10, R2, 0x8, R10 ;  /* 0x00000008020a7825 */ /* 0x001fc800078e000a */
[----:B---3--:R-:W-:-:S05]  /*03e0*/  @!P0 IMAD.WIDE R14, R15, 0x4, R6 ;  /* 0x000000040f0e8825 */ /* 0x008fca00078e0206 */
[----:B--2---:R0:W-:Y:S01]  /*03f0*/  @!P0 STG.E desc[UR4][R14.64], R13 ;  /* 0x0000000d0e008986 */ /* 0x0041e2000c101904 */
[----:B------:R-:W-:Y:S05]  /*0400*/  @!P0 EXIT ;  /* 0x000000000000894d */ /* 0x000fea0003800000 */
[----:B------:R-:W2:Y:S01]  /*0410*/  LDG.E.64 R10, desc[UR4][R10.64] ;  /* 0x000000040a0a7981 */ /* 0x000ea2000c1e1b00 */
[----:B------:R-:W-:Y:S02]  /*0420*/  IMAD R9, R4, R9, R8 ;  /* 0x0000000904097224 */ /* 0x000fe400078e0208 */
[----:B------:R-:W-:Y:S02]  /*0430*/  IMAD R3, R3, R5, R0 ;  /* 0x0000000503037224 */ /* 0x000fe400078e0200 */
[----:B--2---:R-:W-:-:S06]  /*0440*/  IMAD.WIDE R8, R9, 0x4, R10 ;  /* 0x0000000409087825 */ /* 0x004fcc00078e020a */
[----:B------:R-:W2:Y:S01]  /*0450*/  LDG.E R9, desc[UR4][R8.64] ;  /* 0x0000000408097981 */ /* 0x000ea2000c1e1900 */
[----:B------:R-:W-:-:S05]  /*0460*/  IMAD.WIDE R6, R3, 0x4, R6 ;  /* 0x0000000403067825 */ /* 0x000fca00078e0206 */
[----:B--2---:R-:W-:Y:S01]  /*0470*/  STG.E desc[UR4][R6.64], R9 ;  /* 0x0000000906007986 */ /* 0x004fe2000c101904 */
[----:B------:R-:W-:Y:S05]  /*0480*/  EXIT ;  /* 0x000000000000794d */ /* 0x000fea0003800000 */
.L_x_0:
[----:B------:R-:W-:-:S00]  /*0490*/  BRA `(.L_x_0) ;  /* 0xfffffffc00fc7947 */ /* 0x000fc0000383ffff */
[----:B------:R-:W-:-:S00]  /*04a0*/  NOP ;  /* 0x0000000000007918 */ /* 0x000fc00000000000 */
        /* <DEDUP_REMOVED lines=13> */
.L_x_25:


//--------------------- .text._Z31bicubicInterpolationBatchKernelPPKfPPfPKiS5_S5_S5_S0_S0_S0_S0_S0_i --------------------------
	.section	.text._Z31bicubicInterpolationBatchKernelPPKfPPfPKiS5_S5_S5_S0_S0_S0_S0_S0_i,"ax",@progbits
	.align	128
        .global         _Z31bicubicInterpolationBatchKernelPPKfPPfPKiS5_S5_S5_S0_S0_S0_S0_S0_i
        .type           _Z31bicubicInterpolationBatchKernelPPKfPPfPKiS5_S5_S5_S0_S0_S0_S0_S0_i,@function
        .size           _Z31bicubicInterpolationBatchKernelPPKfPPfPKiS5_S5_S5_S0_S0_S0_S0_S0_i,(.L_x_26 - _Z31bicubicInterpolationBatchKernelPPKfPPfPKiS5_S5_S5_S0_S0_S0_S0_S0_i)
        .other          _Z31bicubicInterpolationBatchKernelPPKfPPfPKiS5_S5_S5_S0_S0_S0_S0_S0_i,@"STO_CUDA_ENTRY STV_DEFAULT"
_Z31bicubicInterpolationBatchKernelPPKfPPfPKiS5_S5_S5_S0_S0_S0_S0_S0_i:
.text._Z31bicubicInterpolationBatchKernelPPKfPPfPKiS5_S5_S5_S0_S0_S0_S0_S0_i:
[----:B------:R-:W-:Y:S01]  /*0000*/  LDC R1, c[0x0][0x37c] ;  /* 0x0000df00ff017b82 */ /* 0x000fe20000000800 */
[----:B------:R-:W0:Y:S01]  /*0010*/  S2R R0, SR_CTAID.Z ;  /* 0x0000000000007919 */ /* 0x000e220000002700 */
[----:B------:R-:W0:Y:S06]  /*0020*/  LDCU UR6, c[0x0][0x3d8] ;  /* 0x00007b00ff0677ac */ /* 0x000e2c0008000800 */
[----:B------:R-:W1:Y:S01]  /*0030*/  LDC R2, c[0x0][0x360] ;  /* 0x0000d800ff027b82 */ /* 0x000e620000000800 */
[----:B------:R-:W1:Y:S01]  /*0040*/  S2R R3, SR_TID.X ;  /* 0x0000000000037919 */ /* 0x000e620000002100 */
[----:B------:R-:W2:Y:S06]  /*0050*/  S2R R4, SR_TID.Y ;  /* 0x0000000000047919 */ /* 0x000eac0000002200 */
[----:B------:R-:W1:Y:S08]  /*0060*/  S2UR UR4, SR_CTAID.X ;  /* 0x00000000000479c3 */ /* 0x000e700000002500 */
        /* <DEDUP_REMOVED lines=19> */
[----:B------:R-:W3:Y:S08]  /*01a0*/  LDC.64 R20, c[0x0][0x3b8] ;  /* 0x0000ee00ff147b82 */ /* 0x000ef00000000a00 */
[----:B------:R-:W4:Y:S01]  /*01b0*/  LDC.64 R8, c[0x0][0x3c8] ;  /* 0x0000f200ff087b82 */ /* 0x000f220000000a00 */
[----:B0-----:R-:W-:-:S04]  /*01c0*/  IMAD.WIDE.U32 R14, R0, 0x4, R14 ;  /* 0x00000004000e7825 */ /* 0x001fc800078e000e */
[C---:B-1----:R-:W-:Y:S01]  /*01d0*/  IMAD.WIDE.U32 R18, R0.reuse, 0x4, R18 ;  /* 0x0000000400127825 */ /* 0x042fe200078e0012 */
[----:B------:R-:W4:Y:S02]  /*01e0*/  LDG.E R27, desc[UR4][R14.64] ;  /* 0x000000040e1b7981 */ /* 0x000f24000c1e1900 */
[----:B------:R-:W0:Y:S01]  /*01f0*/  LDC.64 R10, c[0x0][0x388] ;  /* 0x0000e200ff0a7b82 */ /* 0x000e220000000a00 */
[C---:B--2---:R-:W-:Y:S02]  /*0200*/  IMAD.WIDE.U32 R16, R0.reuse, 0x4, R16 ;  /* 0x0000000400107825 */ /* 0x044fe400078e0010 */
[----:B------:R-:W2:Y:S04]  /*0210*/  LDG.E R19, desc[UR4][R18.64] ;  /* 0x0000000412137981 */ /* 0x000ea8000c1e1900 */
[----:B------:R1:W2:Y:S01]  /*0220*/  LDG.E R3, desc[UR4][R16.64] ;  /* 0x0000000410037981 */ /* 0x0002a2000c1e1900 */
[----:B---3--:R-:W-:-:S06]  /*0230*/  IMAD.WIDE.U32 R20, R0, 0x4, R20 ;  /* 0x0000000400147825 */ /* 0x008fcc00078e0014 */
[----:B------:R-:W3:Y:S01]  /*0240*/  LDG.E R21, desc[UR4][R20.64] ;  /* 0x0000000414157981 */ /* 0x000ee2000c1e1900 */
[C---:B----4-:R-:W-:Y:S01]  /*0250*/  IMAD.WIDE.U32 R22, R0.reuse, 0x4, R8 ;  /* 0x0000000400167825 */ /* 0x050fe200078e0008 */
[----:B------:R-:W-:Y:S01]  /*0260*/  I2FP.F32.S32 R6, R2 ;  /* 0x0000000200067245 */ /* 0x000fe20000201400 */
[----:B------:R-:W4:Y:S04]  /*0270*/  LDC.64 R8, c[0x0][0x380] ;  /* 0x0000e000ff087b82 */ /* 0x000f280000000a00 */
[----:B------:R-:W3:Y:S01]  /*0280*/  LDG.E R23, desc[UR4][R22.64] ;  /* 0x0000000416177981 */ /* 0x000ee2000c1e1900 */
[----:B0-----:R-:W-:Y:S01]  /*0290*/  IMAD.WIDE.U32 R12, R0, 0x8, R10 ;  /* 0x00000008000c7825 */ /* 0x001fe200078e000a */
[----:B------:R-:W-:Y:S02]  /*02a0*/  I2FP.F32.U32 R4, R5 ;  /* 0x0000000500047245 */ /* 0x000fe40000201000 */
[----:B------:R-:W0:Y:S03]  /*02b0*/  LDC.64 R10, c[0x0][0x398] ;  /* 0x0000e600ff0a7b82 */ /* 0x000e260000000a00 */
[----:B------:R-:W5:Y:S01]  /*02c0*/  LDG.E.64 R12, desc[UR4][R12.64] ;  /* 0x000000040c0c7981 */ /* 0x000f62000c1e1b00 */
[----:B------:R-:W-:Y:S01]  /*02d0*/  BSSY.RECONVERGENT B0, `(.L_x_1) ;  /* 0x0000011000007945 */ /* 0x000fe20003800200 */
[----:B-1----:R-:W-:-:S04]  /*02e0*/  IADD3 R16, PT, PT, R27, -0x2, RZ ;  /* 0xfffffffe1b107810 */ /* 0x002fc80007ffe0ff */
[----:B------:R-:W-:Y:S01]  /*02f0*/  I2FP.F32.S32 R15, R16 ;  /* 0x00000010000f7245 */ /* 0x000fe20000201400 */
[----:B--2---:R-:W-:-:S05]  /*0300*/  FFMA R6, R6, R3, R19 ;  /* 0x0000000306067223 */ /* 0x004fca0000000013 */
[----:B------:R-:W-:Y:S01]  /*0310*/  FSETP.GT.AND P0, PT, R6, R15, PT ;  /* 0x0000000f0600720b */ /* 0x000fe20003f04000 */
[----:B---3--:R-:W-:-:S05]  /*0320*/  FFMA R3, R4, R21, R23 ;  /* 0x0000001504037223 */ /* 0x008fca0000000017 */
[----:B------:R-:W-:-:S04]  /*0330*/  FMNMX R4, R6, R3, PT ;  /* 0x0000000306047209 */ /* 0x000fc80003800000 */
[----:B------:R-:W-:-:S13]  /*0340*/  FSETP.LT.OR P0, PT, R4, 1, P0 ;  /* 0x3f8000000400780b */ /* 0x000fda0000701400 */
[----:B0---4-:R-:W-:Y:S05]  /*0350*/  @P0 BRA `(.L_x_2) ;  /* 0x0000000000200947 */ /* 0x011fea0003800000 */
[----:B------:R-:W-:-:S06]  /*0360*/  IMAD.WIDE.U32 R10, R0, 0x4, R10 ;  /* 0x00000004000a7825 */ /* 0x000fcc00078e000a */
[----:B------:R-:W2:Y:S01]  /*0370*/  LDG.E R10, desc[UR4][R10.64] ;  /* 0x000000040a0a7981 */ /* 0x000ea2000c1e1900 */
[----:B------:R-:W-:-:S05]  /*0380*/  IMAD.WIDE.U32 R8, R0, 0x8, R8 ;  /* 0x0000000800087825 */ /* 0x000fca00078e0008 */
[----:B------:R0:W5:Y:S01]  /*0390*/  LDG.E.64 R14, desc[UR4][R8.64] ;  /* 0x00000004080e7981 */ /* 0x000162000c1e1b00 */
[----:B--2---:R-:W-:-:S04]  /*03a0*/  IADD3 R4, PT, PT, R10, -0x2, RZ ;  /* 0xfffffffe0a047810 */ /* 0x004fc80007ffe0ff */
[----:B------:R-:W-:-:S04]  /*03b0*/  I2FP.F32.S32 R4, R4 ;  /* 0x0000000400047245 */ /* 0x000fc80000201400 */
[----:B------:R-:W-:-:S13]  /*03c0*/  FSETP.GT.AND P0, PT, R3, R4, PT ;  /* 0x000000040300720b */ /* 0x000fda0003f04000 */
[----:B0-----:R-:W-:Y:S05]  /*03d0*/  @!P0 BRA `(.L_x_3) ;  /* 0x0000000000208947 */ /* 0x001fea0003800000 */
.L_x_2:
[----:B------:R-:W-:Y:S05]  /*03e0*/  BSYNC.RECONVERGENT B0 ;  /* 0x0000000000007941 */ /* 0x000fea0003800200 */
.L_x_1:
[----:B------:R-:W0:Y:S02]  /*03f0*/  LDC.64 R8, c[0x0][0x3d0] ;  /* 0x0000f400ff087b82 */ /* 0x000e240000000a00 */
[----:B0-----:R-:W-:-:S06]  /*0400*/  IMAD.WIDE.U32 R8, R0, 0x4, R8 ;  /* 0x0000000400087825 */ /* 0x001fcc00078e0008 */
[----:B------:R-:W2:Y:S01]  /*0410*/  LDG.E R9, desc[UR4][R8.64] ;  /* 0x0000000408097981 */ /* 0x000ea2000c1e1900 */
[----:B------:R-:W-:-:S04]  /*0420*/  IMAD R5, R5, R7, R2 ;  /* 0x0000000705057224 */ /* 0x000fc800078e0202 */
[----:B-----5:R-:W-:-:S05]  /*0430*/  IMAD.WIDE R12, R5, 0x4, R12 ;  /* 0x00000004050c7825 */ /* 0x020fca00078e020c */
[----:B--2---:R-:W-:Y:S01]  /*0440*/  STG.E desc[UR4][R12.64], R9 ;  /* 0x000000090c007986 */ /* 0x004fe2000c101904 */
[----:B------:R-:W-:Y:S05]  /*0450*/  EXIT ;  /* 0x000000000000794d */ /* 0x000fea0003800000 */
.L_x_3:
[----:B------:R-:W0:Y:S01]  /*0460*/  F2I.TRUNC.NTZ R4, R6 ;  /* 0x0000000600047305 */ /* 0x000e22000020f100 */
[----:B------:R-:W-:Y:S02]  /*0470*/  IADD3 R23, PT, PT, R10, -0x1, RZ ;  /* 0xffffffff0a177810 */ /* 0x000fe40007ffe0ff */
[----:B------:R-:W-:-:S05]  /*0480*/  IADD3 R29, PT, PT, R27, -0x1, RZ ;  /* 0xffffffff1b1d7810 */ /* 0x000fca0007ffe0ff */
[----:B------:R-:W1:Y:S01]  /*0490*/  F2I.TRUNC.NTZ R26, R3 ;  /* 0x00000003001a7305 */ /* 0x000e62000020f100 */
[----:B0-----:R-:W-:Y:S02]  /*04a0*/  I2FP.F32.S32 R9, R4 ;  /* 0x0000000400097245 */ /* 0x001fe40000201400 */
[C-C-:B------:R-:W-:Y:S02]  /*04b0*/  VIADDMNMX.RELU R16, R4.reuse, 0xffffffff, R29.reuse, PT ;  /* 0xffffffff04107846 */ /* 0x140fe4000380111d */
[----:B------:R-:W-:Y:S01]  /*04c0*/  VIADDMNMX.RELU R28, R4, 0x1, R29, PT ;  /* 0x00000001041c7846 */ /* 0x000fe2000380111d */
[----:B------:R-:W-:Y:S01]  /*04d0*/  FADD R9, R6, -R9 ;  /* 0x8000000906097221 */ /* 0x000fe20000000000 */
[----:B-1----:R-:W-:-:S03]  /*04e0*/  VIADDMNMX.RELU R17, R26, 0xffffffff, R23, PT ;  /* 0xffffffff1a117846 */ /* 0x002fc60003801117 */
[C---:B------:R-:W-:Y:S01]  /*04f0*/  FADD R0, R9.reuse, 1 ;  /* 0x3f80000009007421 */ /* 0x040fe20000000000 */
[C---:B------:R-:W-:Y:S01]  /*0500*/  FMUL R8, R9.reuse, R9 ;  /* 0x0000000909087220 */ /* 0x040fe20000400000 */
[C---:B------:R-:W-:Y:S02]  /*0510*/  FADD R20, R9.reuse, -1 ;  /* 0xbf80000009147421 */ /* 0x040fe40000000000 */
[----:B------:R-:W-:Y:S01]  /*0520*/  FMUL R11, R0, R0 ;  /* 0x00000000000b7220 */ /* 0x000fe20000400000 */
[----:B------:R-:W-:Y:S01]  /*0530*/  FMUL R10, R9, R8 ;  /* 0x00000008090a7220 */ /* 0x000fe20000400000 */
[----:B------:R-:W-:Y:S01]  /*0540*/  FMUL R19, R8, 2.5 ;  /* 0x4020000008137820 */ /* 0x000fe20000400000 */
[----:B------:R-:W-:Y:S01]  /*0550*/  FMUL R21, R20, R20 ;  /* 0x0000001414157220 */ /* 0x000fe20000400000 */
[----:B------:R-:W-:Y:S01]  /*0560*/  FMUL R6, R0, R11 ;  /* 0x0000000b00067220 */ /* 0x000fe20000400000 */
[----:B------:R-:W-:Y:S02]  /*0570*/  IMAD R25, R27, R17, R16 ;  /* 0x000000111b197224 */ /* 0x000fe400078e0210 */
[----:B------:R-:W-:Y:S01]  /*0580*/  FFMA R8, R10, 1.5, -R19 ;  /* 0x3fc000000a087823 */ /* 0x000fe20000000813 */
[----:B------:R-:W-:Y:S01]  /*0590*/  FADD R19, R21, R21 ;  /* 0x0000001515137221 */ /* 0x000fe20000000000 */
[----:B------:R-:W-:Y:S01]  /*05a0*/  FFMA R11, R6, -0.5, R11 ;  /* 0xbf000000060b7823 */ /* 0x000fe2000000000b */
[----:B------:R-:W-:Y:S01]  /*05b0*/  FMUL R6, R20, R21 ;  /* 0x0000001514067220 */ /* 0x000fe20000400000 */
[----:B------:R-:W-:Y:S01]  /*05c0*/  VIMNMX.RELU R21, PT, PT, R4, R29, PT ;  /* 0x0000001d04157248 */ /* 0x000fe20003fe1100 */
[----:B-----5:R-:W-:-:S04]  /*05d0*/  IMAD.WIDE R24, R25, 0x4, R14 ;  /* 0x0000000419187825 */ /* 0x020fc800078e020e */
[----:B------:R-:W-:Y:S01]  /*05e0*/  FFMA R0, R0, -0.5, R11 ;  /* 0xbf00000000007823 */ /* 0x000fe2000000000b */
[----:B------:R-:W-:Y:S01]  /*05f0*/  FFMA R6, R6, -1.5, R19 ;  /* 0xbfc0000006067823 */ /* 0x000fe20000000013 */
[CC--:B------:R-:W-:Y:S02]  /*0600*/  IMAD R11, R27.reuse, R17.reuse, R21 ;  /* 0x000000111b0b7224 */ /* 0x0c0fe400078e0215 */
[----:B------:R-:W-:Y:S01]  /*0610*/  IMAD R19, R27, R17, R28 ;  /* 0x000000111b137224 */ /* 0x000fe200078e021c */
[----:B------:R0:W2:Y:S01]  /*0620*/  LDG.E R25, desc[UR4][R24.64] ;  /* 0x0000000418197981 */ /* 0x0000a2000c1e1900 */
[----:B------:R-:W-:-:S04]  /*0630*/  IMAD.WIDE R10, R11, 0x4, R14 ;  /* 0x000000040b0a7825 */ /* 0x000fc800078e020e */
[----:B------:R-:W-:Y:S02]  /*0640*/  IMAD.WIDE R18, R19, 0x4, R14 ;  /* 0x0000000413127825 */ /* 0x000fe400078e020e */
[----:B------:R-:W3:Y:S04]  /*0650*/  LDG.E R11, desc[UR4][R10.64] ;  /* 0x000000040a0b7981 */ /* 0x000ee8000c1e1900 */
[----:B------:R-:W4:Y:S01]  /*0660*/  LDG.E R19, desc[UR4][R18.64] ;  /* 0x0000000412137981 */ /* 0x000f22000c1e1900 */
[----:B------:R-:W-:Y:S01]  /*0670*/  FFMA R6, R20, 0.5, R6 ;  /* 0x3f00000014067823 */ /* 0x000fe20000000006 */
[----:B------:R-:W-:Y:S01]  /*0680*/  VIMNMX.RELU R20, PT, PT, R26, R23, PT ;  /* 0x000000171a147248 */ /* 0x000fe20003fe1100 */
[----:B------:R-:W-:Y:S01]  /*0690*/  FADD R8, R8, 1 ;  /* 0x3f80000008087421 */ /* 0x000fe20000000000 */
[----:B0-----:R-:W-:-:S03]  /*06a0*/  VIADDMNMX.RELU R24, R4, 0x2, R29, PT ;  /* 0x0000000204187846 */ /* 0x001fc6000380111d */
[CC--:B------:R-:W-:Y:S02]  /*06b0*/  IMAD R29, R27.reuse, R20.reuse, R21 ;  /* 0x000000141b1d7224 */ /* 0x0c0fe400078e0215 */
[----:B--2---:R-:W-:Y:S01]  /*06c0*/  FFMA R22, R0, R25, RZ ;  /* 0x0000001900167223 */ /* 0x004fe200000000ff */
[----:B------:R-:W-:-:S03]  /*06d0*/  IMAD R25, R27, R20, R16 ;  /* 0x000000141b197224 */ /* 0x000fc600078e0210 */
[----:B---3--:R-:W-:Y:S01]  /*06e0*/  FFMA R22, R8, R11, R22 ;  /* 0x0000000b08167223 */ /* 0x008fe20000000016 */
[----:B------:R-:W-:-:S04]  /*06f0*/  IMAD.WIDE R10, R25, 0x4, R14 ;  /* 0x00000004190a7825 */ /* 0x000fc800078e020e */
[----:B----4-:R-:W-:Y:S01]  /*0700*/  FFMA R22, R6, R19, R22 ;  /* 0x0000001306167223 */ /* 0x010fe20000000016 */
[----:B------:R-:W-:Y:S01]  /*0710*/  IMAD R19, R27, R20, R28 ;  /* 0x000000141b137224 */ /* 0x000fe200078e021c */
[----:B------:R0:W2:Y:S03]  /*0720*/  LDG.E R25, desc[UR4][R10.64] ;  /* 0x000000040a197981 */ /* 0x0000a6000c1e1900 */
[----:B------:R-:W-:-:S06]  /*0730*/  IMAD.WIDE R18, R19, 0x4, R14 ;  /* 0x0000000413127825 */ /* 0x000fcc00078e020e */
[----:B------:R-:W3:Y:S01]  /*0740*/  LDG.E R19, desc[UR4][R18.64] ;  /* 0x0000000412137981 */ /* 0x000ee2000c1e1900 */
[----:B0-----:R-:W-:-:S05]  /*0750*/  IMAD.WIDE R10, R29, 0x4, R14 ;  /* 0x000000041d0a7825 */ /* 0x001fca00078e020e */
[----:B------:R0:W4:Y:S01]  /*0760*/  LDG.E R4, desc[UR4][R10.64] ;  /* 0x000000040a047981 */ /* 0x000122000c1e1900 */
[----:B------:R-:W-:-:S05]  /*0770*/  I2FP.F32.S32 R29, R26 ;  /* 0x0000001a001d7245 */ /* 0x000fca0000201400 */
[----:B------:R-:W-:Y:S01]  /*0780*/  FADD R3, R3, -R29 ;  /* 0x8000001d03037221 */ /* 0x000fe20000000000 */
[C-C-:B------:R-:W-:Y:S02]  /*0790*/  VIADDMNMX.RELU R29, R26.reuse, 0x1, R23.reuse, PT ;  /* 0x000000011a1d7846 */ /* 0x140fe40003801117 */
[----:B------:R-:W-:-:S03]  /*07a0*/  VIADDMNMX.RELU R26, R26, 0x2, R23, PT ;  /* 0x000000021a1a7846 */ /* 0x000fc60003801117 */
[----:B------:R-:W-:-:S04]  /*07b0*/  IMAD R23, R27, R29, R16 ;  /* 0x0000001d1b177224 */ /* 0x000fc800078e0210 */
[----:B0-----:R-:W-:-:S04]  /*07c0*/  IMAD.WIDE R10, R23, 0x4, R14 ;  /* 0x00000004170a7825 */ /* 0x001fc800078e020e */
[C-C-:B------:R-:W-:Y:S02]  /*07d0*/  IMAD R23, R27.reuse, R29, R21.reuse ;  /* 0x0000001d1b177224 */ /* 0x140fe400078e0215 */
[----:B------:R-:W3:Y:S01]  /*07e0*/  LDG.E R11, desc[UR4][R10.64] ;  /* 0x000000040a0b7981 */ /* 0x000ee2000c1e1900 */
[C---:B------:R-:W-:Y:S02]  /*07f0*/  IMAD R20, R27.reuse, R20, R24 ;  /* 0x000000141b147224 */ /* 0x040fe400078e0218 */
[CC--:B------:R-:W-:Y:S02]  /*0800*/  IMAD R16, R27.reuse, R26.reuse, R16 ;  /* 0x0000001a1b107224 */ /* 0x0c0fe400078e0210 */
[----:B------:R-:W-:Y:S02]  /*0810*/  IMAD R21, R27, R26, R21 ;  /* 0x0000001a1b157224 */ /* 0x000fe400078e0215 */
[----:B--2---:R-:W-:-:S04]  /*0820*/  FFMA R25, R0, R25, RZ ;  /* 0x0000001900197223 */ /* 0x004fc800000000ff */
[----:B----4-:R-:W-:-:S04]  /*0830*/  FFMA R25, R8, R4, R25 ;  /* 0x0000000408197223 */ /* 0x010fc80000000019 */
[----:B---3--:R-:W-:Y:S01]  /*0840*/  FFMA R4, R6, R19, R25 ;  /* 0x0000001306047223 */ /* 0x008fe20000000019 */
[----:B------:R-:W-:-:S05]  /*0850*/  IMAD.WIDE R18, R23, 0x4, R14 ;  /* 0x0000000417127825 */ /* 0x000fca00078e020e */
[----:B------:R0:W2:Y:S01]  /*0860*/  LDG.E R23, desc[UR4][R18.64] ;  /* 0x0000000412177981 */ /* 0x0000a2000c1e1900 */
[CC--:B------:R-:W-:Y:S02]  /*0870*/  IMAD R25, R27.reuse, R29.reuse, R28 ;  /* 0x0000001d1b197224 */ /* 0x0c0fe400078e021c */
[C-C-:B------:R-:W-:Y:S02]  /*0880*/  IMAD R29, R27.reuse, R29, R24.reuse ;  /* 0x0000001d1b1d7224 */ /* 0x140fe400078e0218 */
[----:B0-----:R-:W-:-:S04]  /*0890*/  IMAD R19, R27, R17, R24 ;  /* 0x000000111b137224 */ /* 0x001fc800078e0218 */
[----:B------:R-:W-:-:S04]  /*08a0*/  IMAD.WIDE R18, R19, 0x4, R14 ;  /* 0x0000000413127825 */ /* 0x000fc800078e020e */
[CC--:B------:R-:W-:Y:S02]  /*08b0*/  IMAD R17, R27.reuse, R26.reuse, R28 ;  /* 0x0000001a1b117224 */ /* 0x0c0fe400078e021c */
[----:B------:R-:W-:Y:S02]  /*08c0*/  IMAD R27, R27, R26, R24 ;  /* 0x0000001a1b1b7224 */ /* 0x000fe400078e0218 */
[----:B------:R0:W3:Y:S01]  /*08d0*/  LDG.E R24, desc[UR4][R18.64] ;  /* 0x0000000412187981 */ /* 0x0000e2000c1e1900 */
[----:B------:R-:W-:-:S04]  /*08e0*/  FADD R9, R9, -2 ;  /* 0xc000000009097421 */ /* 0x000fc80000000000 */
[----:B------:R-:W-:-:S04]  /*08f0*/  FMUL R10, R9, R9 ;  /* 0x00000009090a7220 */ /* 0x000fc80000400000 */
[----:B------:R-:W-:Y:S01]  /*0900*/  FMUL R9, R9, R10 ;  /* 0x0000000a09097220 */ /* 0x000fe20000400000 */
[----:B------:R-:W-:Y:S01]  /*0910*/  FMUL R10, R10, 0.5 ;  /* 0x3f0000000a0a7820 */ /* 0x000fe20000400000 */
[----:B------:R-:W-:-:S03]  /*0920*/  FFMA R11, R0, R11, RZ ;  /* 0x0000000b000b7223 */ /* 0x000fc600000000ff */
[----:B------:R-:W-:Y:S01]  /*0930*/  FFMA R9, R9, 0.5, -R10 ;  /* 0x3f00000009097823 */ /* 0x000fe2000000080a */
[----:B------:R-:W-:Y:S01]  /*0940*/  FADD R10, R3, 1 ;  /* 0x3f800000030a7421 */ /* 0x000fe20000000000 */
[----:B------:R-:W-:-:S06]  /*0950*/  IMAD.WIDE R28, R29, 0x4, R14 ;  /* 0x000000041d1c7825 */ /* 0x000fcc00078e020e */
[----:B------:R-:W4:Y:S01]  /*0960*/  LDG.E R28, desc[UR4][R28.64] ;  /* 0x000000041c1c7981 */ /* 0x000f22000c1e1900 */
[----:B--2---:R-:W-:Y:S01]  /*0970*/  FFMA R11, R8, R23, R11 ;  /* 0x00000017080b7223 */ /* 0x004fe2000000000b */
[----:B------:R-:W-:-:S04]  /*0980*/  FMUL R23, R10, R10 ;  /* 0x0000000a0a177220 */ /* 0x000fc80000400000 */
[----:B------:R-:W-:-:S04]  /*0990*/  FMUL R26, R10, R23 ;  /* 0x000000170a1a7220 */ /* 0x000fc80000400000 */
[----:B------:R-:W-:-:S04]  /*09a0*/  FFMA R23, R26, -0.5, R23 ;  /* 0xbf0000001a177823 */ /* 0x000fc80000000017 */
[----:B0-----:R-:W-:Y:S01]  /*09b0*/  FFMA R18, R10, -0.5, R23 ;  /* 0xbf0000000a127823 */ /* 0x001fe20000000017 */
[----:B------:R-:W-:-:S04]  /*09c0*/  FMUL R10, R3, R3 ;  /* 0x00000003030a7220 */ /* 0x000fc80000400000 */
[C---:B------:R-:W-:Y:S01]  /*09d0*/  FMUL R19, R3.reuse, R10 ;  /* 0x0000000a03137220 */ /* 0x040fe20000400000 */
[----:B------:R-:W-:Y:S01]  /*09e0*/  FMUL R10, R10, 2.5 ;  /* 0x402000000a0a7820 */ /* 0x000fe20000400000 */
[----:B------:R-:W-:-:S03]  /*09f0*/  FADD R23, R3, -1 ;  /* 0xbf80000003177421 */ /* 0x000fc60000000000 */
[----:B------:R-:W-:Y:S01]  /*0a00*/  FFMA R10, R19, 1.5, -R10 ;  /* 0x3fc00000130a7823 */ /* 0x000fe2000000080a */
[----:B---3--:R-:W-:Y:S01]  /*0a10*/  FFMA R19, R9, R24, R22 ;  /* 0x0000001809137223 */ /* 0x008fe20000000016 */
[----:B------:R-:W-:-:S04]  /*0a20*/  IMAD.WIDE R24, R25, 0x4, R14 ;  /* 0x0000000419187825 */ /* 0x000fc800078e020e */
[----:B------:R-:W-:Y:S01]  /*0a30*/  FFMA R22, R18, R19, RZ ;  /* 0x0000001312167223 */ /* 0x000fe200000000ff */
[----:B------:R-:W-:-:S04]  /*0a40*/  IMAD.WIDE R18, R20, 0x4, R14 ;  /* 0x0000000414127825 */ /* 0x000fc800078e020e */
[C---:B------:R-:W-:Y:S01]  /*0a50*/  FMUL R20, R23.reuse, R23 ;  /* 0x0000001717147220 */ /* 0x040fe20000400000 */
[----:B------:R-:W2:Y:S03]  /*0a60*/  LDG.E R24, desc[UR4][R24.64] ;  /* 0x0000000418187981 */ /* 0x000ea6000c1e1900 */
[----:B------:R-:W-:Y:S01]  /*0a70*/  FMUL R26, R23, R20 ;  /* 0x00000014171a7220 */ /* 0x000fe20000400000 */
[----:B------:R-:W-:Y:S01]  /*0a80*/  FADD R20, R20, R20 ;  /* 0x0000001414147221 */ /* 0x000fe20000000000 */
[----:B------:R0:W3:Y:S03]  /*0a90*/  LDG.E R25, desc[UR4][R18.64] ;  /* 0x0000000412197981 */ /* 0x0000e6000c1e1900 */
[----:B------:R-:W-:Y:S01]  /*0aa0*/  FFMA R26, R26, -1.5, R20 ;  /* 0xbfc000001a1a7823 */ /* 0x000fe20000000014 */
[----:B------:R-:W-:-:S06]  /*0ab0*/  IMAD.WIDE R20, R21, 0x4, R14 ;  /* 0x0000000415147825 */ /* 0x000fcc00078e020e */
[----:B------:R-:W3:Y:S01]  /*0ac0*/  LDG.E R21, desc[UR4][R20.64] ;  /* 0x0000000414157981 */ /* 0x000ee2000c1e1900 */
[----:B0-----:R-:W-:-:S04]  /*0ad0*/  IMAD.WIDE R18, R16, 0x4, R14 ;  /* 0x0000000410127825 */ /* 0x001fc800078e020e */
[--C-:B------:R-:W-:Y:S02]  /*0ae0*/  IMAD.WIDE R16, R17, 0x4, R14.reuse ;  /* 0x0000000411107825 */ /* 0x100fe400078e020e */
[----:B------:R-:W3:Y:S02]  /*0af0*/  LDG.E R19, desc[UR4][R18.64] ;  /* 0x0000000412137981 */ /* 0x000ee4000c1e1900 */
[----:B------:R-:W-:Y:S02]  /*0b00*/  IMAD.WIDE R14, R27, 0x4, R14 ;  /* 0x000000041b0e7825 */ /* 0x000fe400078e020e */
[----:B------:R-:W3:Y:S04]  /*0b10*/  LDG.E R17, desc[UR4][R16.64] ;  /* 0x0000000410117981 */ /* 0x000ee8000c1e1900 */
[----:B------:R-:W3:Y:S01]  /*0b20*/  LDG.E R14, desc[UR4][R14.64] ;  /* 0x000000040e0e7981 */ /* 0x000ee2000c1e1900 */
[----:B------:R-:W-:Y:S01]  /*0b30*/  FFMA R26, R23, 0.5, R26 ;  /* 0x3f000000171a7823 */ /* 0x000fe2000000001a */
[----:B------:R-:W-:Y:S01]  /*0b40*/  FADD R23, R3, -2 ;  /* 0xc000000003177421 */ /* 0x000fe20000000000 */
[----:B------:R-:W-:Y:S01]  /*0b50*/  FADD R3, R10, 1 ;  /* 0x3f8000000a037421 */ /* 0x000fe20000000000 */
[----:B------:R-:W-:-:S04]  /*0b60*/  IMAD R5, R5, R7, R2 ;  /* 0x0000000705057224 */ /* 0x000fc800078e0202 */
[----:B------:R-:W-:-:S04]  /*0b70*/  IMAD.WIDE R12, R5, 0x4, R12 ;  /* 0x00000004050c7825 */ /* 0x000fc800078e020c */
[----:B--2---:R-:W-:-:S04]  /*0b80*/  FFMA R24, R6, R24, R11 ;  /* 0x0000001806187223 */ /* 0x004fc8000000000b */
[C---:B----4-:R-:W-:Y:S01]  /*0b90*/  FFMA R24, R9.reuse, R28, R24 ;  /* 0x0000001c09187223 */ /* 0x050fe20000000018 */
[----:B---3--:R-:W-:-:S04]  /*0ba0*/  FFMA R4, R9, R25, R4 ;  /* 0x0000001909047223 */ /* 0x008fc80000000004 */
[----:B------:R-:W-:Y:S01]  /*0bb0*/  FFMA R3, R3, R4, R22 ;  /* 0x0000000403037223 */ /* 0x000fe20000000016 */
[----:B------:R-:W-:Y:S01]  /*0bc0*/  FFMA R19, R0, R19, RZ ;  /* 0x0000001300137223 */ /* 0x000fe200000000ff */
[----:B------:R-:W-:-:S03]  /*0bd0*/  FMUL R0, R23, R23 ;  /* 0x0000001717007220 */ /* 0x000fc60000400000 */
[----:B------:R-:W-:Y:S01]  /*0be0*/  FFMA R19, R8, R21, R19 ;  /* 0x0000001508137223 */ /* 0x000fe20000000013 */
[----:B------:R-:W-:Y:S01]  /*0bf0*/  FMUL R23, R23, R0 ;  /* 0x0000000017177220 */ /* 0x000fe20000400000 */
[----:B------:R-:W-:Y:S02]  /*0c00*/  FMUL R0, R0, 0.5 ;  /* 0x3f00000000007820 */ /* 0x000fe40000400000 */
[----:B------:R-:W-:Y:S01]  /*0c10*/  FFMA R6, R6, R17, R19 ;  /* 0x0000001106067223 */ /* 0x000fe20000000013 */
[----:B------:R-:W-:Y:S01]  /*0c20*/  FFMA R3, R26, R24, R3 ;  /* 0x000000181a037223 */ /* 0x000fe20000000003 */
[----:B------:R-:W-:Y:S02]  /*0c30*/  FFMA R0, R23, 0.5, -R0 ;  /* 0x3f00000017007823 */ /* 0x000fe40000000800 */
[----:B------:R-:W-:-:S04]  /*0c40*/  FFMA R6, R9, R14, R6 ;  /* 0x0000000e09067223 */ /* 0x000fc80000000006 */
[----:B------:R-:W-:-:S05]  /*0c50*/  FFMA R3, R0, R6, R3 ;  /* 0x0000000600037223 */ /* 0x000fca0000000003 */
[----:B------:R-:W-:Y:S01]  /*0c60*/  STG.E desc[UR4][R12.64], R3 ;  /* 0x000000030c007986 */ /* 0x000fe2000c101904 */
[----:B------:R-:W-:Y:S05]  /*0c70*/  EXIT ;  /* 0x000000000000794d */ /* 0x000fea0003800000 */
.L_x_4:
        /* <DEDUP_REMOVED lines=16> */
.L_x_26:


//--------------------- .text._Z32bilinearInterpolationBatchKernelPPKfPPfPKiS5_S5_S5_S0_S0_S0_S0_S0_i --------------------------
	.section	.text._Z32bilinearInterpolationBatchKernelPPKfPPfPKiS5_S5_S5_S0_S0_S0_S0_S0_i,"ax",@progbits
	.align	128
        .global         _Z32bilinearInterpolationBatchKernelPPKfPPfPKiS5_S5_S5_S0_S0_S0_S0_S0_i
        .type           _Z32bilinearInterpolationBatchKernelPPKfPPfPKiS5_S5_S5_S0_S0_S0_S0_S0_i,@function
        .size           _Z32bilinearInterpolationBatchKernelPPKfPPfPKiS5_S5_S5_S0_S0_S0_S0_S0_i,(.L_x_24 - _Z32bilinearInterpolationBatchKernelPPKfPPfPKiS5_S5_S5_S0_S0_S0_S0_S0_i)
        .other          _Z32bilinearInterpolationBatchKernelPPKfPPfPKiS5_S5_S5_S0_S0_S0_S0_S0_i,@"STO_CUDA_ENTRY STV_DEFAULT"
_Z32bilinearInterpolationBatchKernelPPKfPPfPKiS5_S5_S5_S0_S0_S0_S0_S0_i:
.text._Z32bilinearInterpolationBatchKernelPPKfPPfPKiS5_S5_S5_S0_S0_S0_S0_S0_i:
        /* <DEDUP_REMOVED lines=18> */
[----:B--2---:R-:W-:-:S05]  /*0120*/  IMAD.WIDE.U32 R4, R12, 0x4, R4 ;  /* 0x000000040c047825 */ /* 0x004fca00078e0004 */
[----:B------:R-:W2:Y:S01]  /*0130*/  LDG.E R13, desc[UR4][R4.64] ;  /* 0x00000004040d7981 */ /* 0x000ea2000c1e1900 */
[----:B---3--:R-:W-:-:S04]  /*0140*/  ISETP.GE.AND P0, PT, R11, R16, PT ;  /* 0x000000100b00720c */ /* 0x008fc80003f06270 */
[----:B--2---:R-:W-:-:S13]  /*0150*/  ISETP.GE.OR P0, PT, R2, R13, P0 ;  /* 0x0000000d0200720c */ /* 0x004fda0000706670 */
[----:B------:R-:W-:Y:S05]  /*0160*/  @P0 EXIT ;  /* 0x000000000000094d */ /* 0x000fea0003800000 */
[----:B------:R-:W0:Y:S08]  /*0170*/  LDC.64 R4, c[0x0][0x380] ;  /* 0x0000e000ff047b82 */ /* 0x000e300000000a00 */
[----:B------:R-:W1:Y:S01]  /*0180*/  LDC.64 R6, c[0x0][0x388] ;  /* 0x0000e200ff067b82 */ /* 0x000e620000000a00 */
[----:B------:R-:W-:-:S07]  /*0190*/  VIADD R0, R13, 0xffffffff ;  /* 0xffffffff0d007836 */ /* 0x000fce0000000000 */
[----:B------:R-:W2:Y:S01]  /*01a0*/  LDC.64 R18, c[0x0][0x390] ;  /* 0x0000e400ff127b82 */ /* 0x000ea20000000a00 */
[----:B0-----:R-:W-:-:S07]  /*01b0*/  IMAD.WIDE.U32 R4, R12, 0x8, R4 ;  /* 0x000000080c047825 */ /* 0x001fce00078e0004 */
[----:B------:R-:W0:Y:S01]  /*01c0*/  LDC.64 R14, c[0x0][0x3b0] ;  /* 0x0000ec00ff0e7b82 */ /* 0x000e220000000a00 */
[----:B------:R-:W5:Y:S01]  /*01d0*/  LDG.E.64 R4, desc[UR4][R4.64] ;  /* 0x0000000404047981 */ /* 0x000f62000c1e1b00 */
[----:B-1----:R-:W-:-:S06]  /*01e0*/  IMAD.WIDE.U32 R6, R12, 0x8, R6 ;  /* 0x000000080c067825 */ /* 0x002fcc00078e0006 */
[----:B------:R-:W1:Y:S01]  /*01f0*/  LDC.64 R8, c[0x0][0x398] ;  /* 0x0000e600ff087b82 */ /* 0x000e620000000a00 */
[----:B------:R-:W5:Y:S01]  /*0200*/  LDG.E.64 R6, desc[UR4][R6.64] ;  /* 0x0000000406067981 */ /* 0x000f62000c1e1b00 */
[----:B------:R-:W-:Y:S01]  /*0210*/  I2FP.F32.S32 R17, R0 ;  /* 0x0000000000117245 */ /* 0x000fe20000201400 */
[----:B--2---:R-:W-:-:S03]  /*0220*/  IMAD.WIDE.U32 R18, R12, 0x4, R18 ;  /* 0x000000040c127825 */ /* 0x004fc600078e0012 */
[----:B------:R-:W2:Y:S01]  /*0230*/  MUFU.RCP R20, R17 ;  /* 0x0000001100147308 */ /* 0x000ea20000001000 */
[----:B------:R-:W-:Y:S01]  /*0240*/  I2FP.F32.S32 R0, R2 ;  /* 0x0000000200007245 */ /* 0x000fe20000201400 */
[----:B------:R3:W5:Y:S01]  /*0250*/  LDG.E R10, desc[UR4][R18.64] ;  /* 0x00000004120a7981 */ /* 0x000762000c1e1900 */
[----:B0-----:R-:W-:-:S05]  /*0260*/  IMAD.WIDE.U32 R14, R12, 0x4, R14 ;  /* 0x000000040c0e7825 */ /* 0x001fca00078e000e */
[----:B------:R-:W0:Y:S01]  /*0270*/  FCHK P0, R0, R17 ;  /* 0x0000001100007302 */ /* 0x000e220000000000 */
[----:B------:R-:W-:Y:S01]  /*0280*/  BSSY.RECONVERGENT B0, `(.L_x_5) ;  /* 0x000000d000007945 */ /* 0x000fe20003800200 */
[----:B------:R4:W5:Y:S01]  /*0290*/  LDG.E R14, desc[UR4][R14.64] ;  /* 0x000000040e0e7981 */ /* 0x000962000c1e1900 */
[----:B--2---:R-:W-:-:S04]  /*02a0*/  FFMA R3, -R17, R20, 1 ;  /* 0x3f80000011037423 */ /* 0x004fc80000000114 */
[----:B------:R-:W-:-:S04]  /*02b0*/  FFMA R3, R20, R3, R20 ;  /* 0x0000000314037223 */ /* 0x000fc80000000014 */
[----:B---3--:R-:W-:-:S04]  /*02c0*/  FFMA R18, R0, R3, RZ ;  /* 0x0000000300127223 */ /* 0x008fc800000000ff */
[----:B----4-:R-:W-:Y:S01]  /*02d0*/  FFMA R15, -R17, R18, R0 ;  /* 0x00000012110f7223 */ /* 0x010fe20000000100 */
[----:B-1----:R-:W-:-:S04]  /*02e0*/  IMAD.WIDE.U32 R8, R12, 0x4, R8 ;  /* 0x000000040c087825 */ /* 0x002fc800078e0008 */
[----:B------:R-:W-:Y:S01]  /*02f0*/  FFMA R3, R3, R15, R18 ;  /* 0x0000000f03037223 */ /* 0x000fe20000000012 */
[----:B0-----:R-:W-:Y:S06]  /*0300*/  @!P0 BRA `(.L_x_6) ;  /* 0x0000000000108947 */ /* 0x001fec0003800000 */
[----:B------:R-:W-:Y:S01]  /*0310*/  IMAD.MOV.U32 R3, RZ, RZ, R17 ;  /* 0x000000ffff037224 */ /* 0x000fe200078e0011 */
[----:B------:R-:W-:-:S07]  /*0320*/  MOV R18, 0x340 ;  /* 0x0000034000127802 */ /* 0x000fce0000000f00 */
[----:B-----5:R-:W-:Y:S05]  /*0330*/  CALL.REL.NOINC `($__internal_0_$__cuda_sm3x_div_rn_noftz_f32_slowpath) ;  /* 0x0000000400587944 */ /* 0x020fea0003c00000 */
[----:B------:R-:W-:-:S07]  /*0340*/  MOV R3, R0 ;  /* 0x0000000000037202 */ /* 0x000fce0000000f00 */
.L_x_6:
[----:B------:R-:W-:Y:S05]  /*0350*/  BSYNC.RECONVERGENT B0 ;  /* 0x0000000000007941 */ /* 0x000fea0003800200 */
.L_x_5:
[----:B------:R-:W0:Y:S08]  /*0360*/  LDC.64 R20, c[0x0][0x3b8] ;  /* 0x0000ee00ff147b82 */ /* 0x000e300000000a00 */
[----:B------:R-:W1:Y:S01]  /*0370*/  LDC.64 R18, c[0x0][0x3c0] ;  /* 0x0000f000ff127b82 */ /* 0x000e620000000a00 */
[----:B0-----:R-:W-:-:S06]  /*0380*/  IMAD.WIDE.U32 R20, R12, 0x4, R20 ;  /* 0x000000040c147825 */ /* 0x001fcc00078e0014 */
[----:B------:R0:W2:Y:S01]  /*0390*/  LDG.E R21, desc[UR4][R20.64] ;  /* 0x0000000414157981 */ /* 0x0000a2000c1e1900 */
[----:B-1----:R-:W-:-:S05]  /*03a0*/  IMAD.WIDE.U32 R18, R12, 0x4, R18 ;  /* 0x000000040c127825 */ /* 0x002fca00078e0012 */
[----:B------:R1:W5:Y:S01]  /*03b0*/  LDG.E R15, desc[UR4][R18.64] ;  /* 0x00000004120f7981 */ /* 0x000362000c1e1900 */
[----:B------:R-:W-:Y:S01]  /*03c0*/  VIADD R16, R16, 0xffffffff ;  /* 0xffffffff10107836 */ /* 0x000fe20000000000 */
[----:B------:R-:W-:Y:S01]  /*03d0*/  I2FP.F32.U32 R0, R11 ;  /* 0x0000000b00007245 */ /* 0x000fe20000201000 */
[----:B------:R-:W-:Y:S03]  /*03e0*/  BSSY.RECONVERGENT B0, `(.L_x_7) ;  /* 0x0000010000007945 */ /* 0x000fe60003800200 */
[----:B------:R-:W-:-:S04]  /*03f0*/  I2FP.F32.U32 R17, R16 ;  /* 0x0000001000117245 */ /* 0x000fc80000201000 */
[----:B------:R-:W3:Y:S08]  /*0400*/  MUFU.RCP R16, R17 ;  /* 0x0000001100107308 */ /* 0x000ef00000001000 */
[----:B------:R-:W4:Y:S01]  /*0410*/  FCHK P0, R0, R17 ;  /* 0x0000001100007302 */ /* 0x000f220000000000 */
[----:B---3--:R-:W-:-:S04]  /*0420*/  FFMA R23, -R17, R16, 1 ;  /* 0x3f80000011177423 */ /* 0x008fc80000000110 */
[----:B------:R-:W-:-:S04]  /*0430*/  FFMA R23, R16, R23, R16 ;  /* 0x0000001710177223 */ /* 0x000fc80000000010 */
[----:B------:R-:W-:-:S04]  /*0440*/  FFMA R16, R0, R23, RZ ;  /* 0x0000001700107223 */ /* 0x000fc800000000ff */
[----:B0-----:R-:W-:-:S04]  /*0450*/  FFMA R20, -R17, R16, R0 ;  /* 0x0000001011147223 */ /* 0x001fc80000000100 */
[----:B------:R-:W-:Y:S01]  /*0460*/  FFMA R20, R23, R20, R16 ;  /* 0x0000001417147223 */ /* 0x000fe20000000010 */
[----:B--2--5:R-:W-:-:S04]  /*0470*/  FADD R21, -R14, R21 ;  /* 0x000000150e157221 */ /* 0x024fc80000000100 */
[----:B------:R-:W-:Y:S01]  /*0480*/  FFMA R14, R21, R3, R14 ;  /* 0x00000003150e7223 */ /* 0x000fe2000000000e */
[----:B-1--4-:R-:W-:Y:S06]  /*0490*/  @!P0 BRA `(.L_x_8) ;  /* 0x0000000000108947 */ /* 0x012fec0003800000 */
[----:B------:R-:W-:Y:S02]  /*04a0*/  MOV R3, R17 ;  /* 0x0000001100037202 */ /* 0x000fe40000000f00 */
[----:B------:R-:W-:-:S07]  /*04b0*/  MOV R18, 0x4d0 ;  /* 0x000004d000127802 */ /* 0x000fce0000000f00 */
[----:B------:R-:W-:Y:S05]  /*04c0*/  CALL.REL.NOINC `($__internal_0_$__cuda_sm3x_div_rn_noftz_f32_slowpath) ;  /* 0x0000000000f47944 */ /* 0x000fea0003c00000 */
[----:B------:R-:W-:-:S07]  /*04d0*/  IMAD.MOV.U32 R20, RZ, RZ, R0 ;  /* 0x000000ffff147224 */ /* 0x000fce00078e0000 */
.L_x_8:
[----:B------:R-:W-:Y:S05]  /*04e0*/  BSYNC.RECONVERGENT B0 ;  /* 0x0000000000007941 */ /* 0x000fea0003800200 */
.L_x_7:
[----:B------:R-:W0:Y:S02]  /*04f0*/  LDC.64 R16, c[0x0][0x3c8] ;  /* 0x0000f200ff107b82 */ /* 0x000e240000000a00 */
[----:B0-----:R-:W-:-:S06]  /*0500*/  IMAD.WIDE.U32 R16, R12, 0x4, R16 ;  /* 0x000000040c107825 */ /* 0x001fcc00078e0010 */
[----:B------:R-:W2:Y:S01]  /*0510*/  LDG.E R16, desc[UR4][R16.64] ;  /* 0x0000000410107981 */ /* 0x000ea2000c1e1900 */
[----:B------:R-:W-:Y:S01]  /*0520*/  IADD3 R18, PT, PT, R10, -0x1, RZ ;  /* 0xffffffff0a127810 */ /* 0x000fe20007ffe0ff */
[----:B------:R-:W-:Y:S03]  /*0530*/  BSSY.RECONVERGENT B0, `(.L_x_9) ;  /* 0x000000d000007945 */ /* 0x000fe60003800200 */
[----:B------:R-:W-:-:S04]  /*0540*/  I2FP.F32.S32 R3, R18 ;  /* 0x0000001200037245 */ /* 0x000fc80000201400 */
[----:B------:R-:W-:Y:S01]  /*0550*/  FSETP.GT.AND P0, PT, R14, R3, PT ;  /* 0x000000030e00720b */ /* 0x000fe20003f04000 */
[----:B--2---:R-:W-:-:S04]  /*0560*/  FADD R0, -R15, R16 ;  /* 0x000000100f007221 */ /* 0x004fc80000000100 */
[----:B------:R-:W-:-:S05]  /*0570*/  FFMA R15, R0, R20, R15 ;  /* 0x00000014000f7223 */ /* 0x000fca000000000f */
[----:B------:R-:W-:-:S04]  /*0580*/  FMNMX R0, R14, R15, PT ;  /* 0x0000000f0e007209 */ /* 0x000fc80003800000 */
[----:B------:R-:W-:-:S13]  /*0590*/  FSETP.LT.OR P0, PT, R0, RZ, P0 ;  /* 0x000000ff0000720b */ /* 0x000fda0000701400 */
[----:B------:R-:W-:Y:S05]  /*05a0*/  @P0 BRA `(.L_x_10) ;  /* 0x0000000000140947 */ /* 0x000fea0003800000 */
[----:B------:R-:W2:Y:S02]  /*05b0*/  LDG.E R8, desc[UR4][R8.64] ;  /* 0x0000000408087981 */ /* 0x000ea4000c1e1900 */
[----:B--2---:R-:W-:-:S05]  /*05c0*/  VIADD R0, R8, 0xffffffff ;  /* 0xffffffff08007836 */ /* 0x004fca0000000000 */
[----:B------:R-:W-:-:S04]  /*05d0*/  I2FP.F32.S32 R16, R0 ;  /* 0x0000000000107245 */ /* 0x000fc80000201400 */
[----:B------:R-:W-:-:S13]  /*05e0*/  FSETP.GT.AND P0, PT, R15, R16, PT ;  /* 0x000000100f00720b */ /* 0x000fda0003f04000 */
[----:B------:R-:W-:Y:S05]  /*05f0*/  @!P0 BRA `(.L_x_11) ;  /* 0x0000000000208947 */ /* 0x000fea0003800000 */
.L_x_10:
[----:B------:R-:W-:Y:S05]  /*0600*/  BSYNC.RECONVERGENT B0 ;  /* 0x0000000000007941 */ /* 0x000fea0003800200 */
.L_x_9:
[----:B------:R-:W0:Y:S02]  /*0610*/  LDC.64 R4, c[0x0][0x3d0] ;  /* 0x0000f400ff047b82 */ /* 0x000e240000000a00 */
[----:B0-----:R-:W-:-:S06]  /*0620*/  IMAD.WIDE.U32 R4, R12, 0x4, R4 ;  /* 0x000000040c047825 */ /* 0x001fcc00078e0004 */
[----:B------:R-:W2:Y:S01]  /*0630*/  LDG.E R5, desc[UR4][R4.64] ;  /* 0x0000000404057981 */ /* 0x000ea2000c1e1900 */
[----:B------:R-:W-:-:S04]  /*0640*/  IMAD R11, R11, R13, R2 ;  /* 0x0000000d0b0b7224 */ /* 0x000fc800078e0202 */
[----:B------:R-:W-:-:S05]  /*0650*/  IMAD.WIDE R6, R11, 0x4, R6 ;  /* 0x000000040b067825 */ /* 0x000fca00078e0206 */
[----:B--2---:R-:W-:Y:S01]  /*0660*/  STG.E desc[UR4][R6.64], R5 ;  /* 0x0000000506007986 */ /* 0x004fe2000c101904 */
[----:B------:R-:W-:Y:S05]  /*0670*/  EXIT ;  /* 0x000000000000794d */ /* 0x000fea0003800000 */
.L_x_11:
[----:B------:R-:W0:Y:S08]  /*0680*/  F2I.TRUNC.NTZ R3, R14 ;  /* 0x0000000e00037305 */ /* 0x000e30000020f100 */
[----:B------:R-:W1:Y:S01]  /*0690*/  F2I.TRUNC.NTZ R19, R15 ;  /* 0x0000000f00137305 */ /* 0x000e62000020f100 */
[----:B0-----:R-:W-:-:S05]  /*06a0*/  VIADDMNMX R21, R3, 0x1, R18, PT ;  /* 0x0000000103157846 */ /* 0x001fca0003800112 */
[CC--:B-1----:R-:W-:Y:S01]  /*06b0*/  IMAD R9, R10.reuse, R19.reuse, R21 ;  /* 0x000000130a097224 */ /* 0x0c2fe200078e0215 */
[----:B------:R-:W-:Y:S01]  /*06c0*/  VIADDMNMX R0, R19, 0x1, R0, PT ;  /* 0x0000000113007846 */ /* 0x000fe20003800100 */
[----:B------:R-:W-:Y:S02]  /*06d0*/  IMAD R17, R10, R19, R3 ;  /* 0x000000130a117224 */ /* 0x000fe400078e0203 */
[----:B------:R-:W-:-:S04]  /*06e0*/  IMAD.WIDE R8, R9, 0x4, R4 ;  /* 0x0000000409087825 */ /* 0x000fc800078e0204 */
[----:B------:R-:W-:Y:S02]  /*06f0*/  IMAD.WIDE R16, R17, 0x4, R4 ;  /* 0x0000000411107825 */ /* 0x000fe400078e0204 */
[----:B------:R0:W2:Y:S02]  /*0700*/  LDG.E R8, desc[UR4][R8.64] ;  /* 0x0000000408087981 */ /* 0x0000a4000c1e1900 */
[CC--:B------:R-:W-:Y:S02]  /*0710*/  IMAD R23, R10.reuse, R0.reuse, R3 ;  /* 0x000000000a177224 */ /* 0x0c0fe400078e0203 */
[----:B------:R-:W-:Y:S01]  /*0720*/  IMAD R25, R10, R0, R21 ;  /* 0x000000000a197224 */ /* 0x000fe200078e0215 */
[----:B------:R2:W3:Y:S01]  /*0730*/  LDG.E R16, desc[UR4][R16.64] ;  /* 0x0000000410107981 */ /* 0x0004e2000c1e1900 */
[----:B------:R-:W-:-:S04]  /*0740*/  IMAD.WIDE R20, R23, 0x4, R4 ;  /* 0x0000000417147825 */ /* 0x000fc800078e0204 */
[----:B------:R-:W-:Y:S02]  /*0750*/  IMAD.WIDE R4, R25, 0x4, R4 ;  /* 0x0000000419047825 */ /* 0x000fe400078e0204 */
[----:B------:R-:W4:Y:S04]  /*0760*/  LDG.E R20, desc[UR4][R20.64] ;  /* 0x0000000414147981 */ /* 0x000f28000c1e1900 */
[----:B------:R-:W5:Y:S01]  /*0770*/  LDG.E R4, desc[UR4][R4.64] ;  /* 0x0000000404047981 */ /* 0x000f62000c1e1900 */
[----:B------:R-:W-:Y:S01]  /*0780*/  I2FP.F32.S32 R0, R19 ;  /* 0x0000001300007245 */ /* 0x000fe20000201400 */
[----:B------:R-:W-:Y:S01]  /*0790*/  IMAD R11, R11, R13, R2 ;  /* 0x0000000d0b0b7224 */ /* 0x000fe200078e0202 */
[----:B------:R-:W-:-:S03]  /*07a0*/  I2FP.F32.S32 R3, R3 ;  /* 0x0000000300037245 */ /* 0x000fc60000201400 */
[----:B------:R-:W-:Y:S01]  /*07b0*/  FADD R0, R15, -R0 ;  /* 0x800000000f007221 */ /* 0x000fe20000000000 */
[----:B------:R-:W-:-:S04]  /*07c0*/  IMAD.WIDE R6, R11, 0x4, R6 ;  /* 0x000000040b067825 */ /* 0x000fc800078e0206 */
[----:B------:R-:W-:Y:S01]  /*07d0*/  FADD R3, R14, -R3 ;  /* 0x800000030e037221 */ /* 0x000fe20000000000 */
[----:B------:R-:W-:-:S03]  /*07e0*/  FADD R10, -R0, 1 ;  /* 0x3f800000000a7421 */ /* 0x000fc60000000100 */
[C---:B0-----:R-:W-:Y:S01]  /*07f0*/  FADD R9, -R3.reuse, 1 ;  /* 0x3f80000003097421 */ /* 0x041fe20000000100 */
[----:B------:R-:W-:-:S04]  /*0800*/  FMUL R15, R3, R10 ;  /* 0x0000000a030f7220 */ /* 0x000fc80000400000 */
[----:B--2---:R-:W-:Y:S01]  /*0810*/  FMUL R17, R8, R15 ;  /* 0x0000000f08117220 */ /* 0x004fe20000400000 */
[----:B------:R-:W-:Y:S01]  /*0820*/  FMUL R15, R9, R10 ;  /* 0x0000000a090f7220 */ /* 0x000fe20000400000 */
[----:B------:R-:W-:Y:S01]  /*0830*/  FMUL R9, R0, R9 ;  /* 0x0000000900097220 */ /* 0x000fe20000400000 */
[----:B------:R-:W-:Y:S02]  /*0840*/  FMUL R0, R3, R0 ;  /* 0x0000000003007220 */ /* 0x000fe40000400000 */
[----:B---3--:R-:W-:-:S04]  /*0850*/  FFMA R15, R16, R15, R17 ;  /* 0x0000000f100f7223 */ /* 0x008fc80000000011 */
[----:B----4-:R-:W-:-:S04]  /*0860*/  FFMA R9, R20, R9, R15 ;  /* 0x0000000914097223 */ /* 0x010fc8000000000f */
[----:B-----5:R-:W-:-:S05]  /*0870*/  FFMA R9, R4, R0, R9 ;  /* 0x0000000004097223 */ /* 0x020fca0000000009 */
[----:B------:R-:W-:Y:S01]  /*0880*/  STG.E desc[UR4][R6.64], R9 ;  /* 0x0000000906007986 */ /* 0x000fe2000c101904 */
[----:B------:R-:W-:Y:S05]  /*0890*/  EXIT ;  /* 0x000000000000794d */ /* 0x000fea0003800000 */
        .weak           $__internal_0_$__cuda_sm3x_div_rn_noftz_f32_slowpath
        .type           $__internal_0_$__cuda_sm3x_div_rn_noftz_f32_slowpath,@function
        .size           $__internal_0_$__cuda_sm3x_div_rn_noftz_f32_slowpath,(.L_x_24 - $__internal_0_$__cuda_sm3x_div_rn_noftz_f32_slowpath)
$__internal_0_$__cuda_sm3x_div_rn_noftz_f32_slowpath:
[----:B------:R-:W-:Y:S01]  /*08a0*/  SHF.R.U32.HI R17, RZ, 0x17, R3 ;  /* 0x00000017ff117819 */ /* 0x000fe20000011603 */
[----:B------:R-:W-:Y:S01]  /*08b0*/  BSSY.RECONVERGENT B1, `(.L_x_12) ;  /* 0x0000062000017945 */ /* 0x000fe20003800200 */
[----:B------:R-:W-:Y:S02]  /*08c0*/  SHF.R.U32.HI R19, RZ, 0x17, R0 ;  /* 0x00000017ff137819 */ /* 0x000fe40000011600 */
[----:B------:R-:W-:Y:S02]  /*08d0*/  LOP3.LUT R17, R17, 0xff, RZ, 0xc0, !PT ;  /* 0x000000ff11117812 */ /* 0x000fe400078ec0ff */
[----:B------:R-:W-:Y:S02]  /*08e0*/  LOP3.LUT R22, R19, 0xff, RZ, 0xc0, !PT ;  /* 0x000000ff13167812 */ /* 0x000fe400078ec0ff */
[----:B------:R-:W-:-:S03]  /*08f0*/  IADD3 R21, PT, PT, R17, -0x1, RZ ;  /* 0xffffffff11157810 */ /* 0x000fc60007ffe0ff */
[----:B------:R-:W-:Y:S01]  /*0900*/  VIADD R20, R22, 0xffffffff ;  /* 0xffffffff16147836 */ /* 0x000fe20000000000 */
[----:B------:R-:W-:-:S04]  /*0910*/  ISETP.GT.U32.AND P0, PT, R21, 0xfd, PT ;  /* 0x000000fd1500780c */ /* 0x000fc80003f04070 */
[----:B------:R-:W-:-:S13]  /*0920*/  ISETP.GT.U32.OR P0, PT, R20, 0xfd, P0 ;  /* 0x000000fd1400780c */ /* 0x000fda0000704470 */
[----:B------:R-:W-:Y:S01]  /*0930*/  @!P0 MOV R19, RZ ;  /* 0x000000ff00138202 */ /* 0x000fe20000000f00 */
[----:B------:R-:W-:Y:S06]  /*0940*/  @!P0 BRA `(.L_x_13) ;  /* 0x00000000005c8947 */ /* 0x000fec0003800000 */
[----:B------:R-:W-:Y:S02]  /*0950*/  FSETP.GTU.FTZ.AND P0, PT, |R0|, +INF , PT ;  /* 0x7f8000000000780b */ /* 0x000fe40003f1c200 */
[----:B------:R-:W-:-:S04]  /*0960*/  FSETP.GTU.FTZ.AND P1, PT, |R3|, +INF , PT ;  /* 0x7f8000000300780b */ /* 0x000fc80003f3c200 */
[----:B------:R-:W-:-:S13]  /*0970*/  PLOP3.LUT P0, PT, P0, P1, PT, 0xf8, 0x8f ;  /* 0x00000000008f781c */ /* 0x000fda0000703f70 */
[----:B------:R-:W-:Y:S05]  /*0980*/  @P0 BRA `(.L_x_14) ;  /* 0x00000004004c0947 */ /* 0x000fea0003800000 */
[----:B------:R-:W-:-:S13]  /*0990*/  LOP3.LUT P0, RZ, R3, 0x7fffffff, R0, 0xc8, !PT ;  /* 0x7fffffff03ff7812 */ /* 0x000fda000780c800 */
[----:B------:R-:W-:Y:S05]  /*09a0*/  @!P0 BRA `(.L_x_15) ;  /* 0x00000004003c8947 */ /* 0x000fea0003800000 */
[C---:B------:R-:W-:Y:S02]  /*09b0*/  FSETP.NEU.FTZ.AND P2, PT, |R0|.reuse, +INF , PT ;  /* 0x7f8000000000780b */ /* 0x040fe40003f5d200 */
[----:B------:R-:W-:Y:S02]  /*09c0*/  FSETP.NEU.FTZ.AND P1, PT, |R3|, +INF , PT ;  /* 0x7f8000000300780b */ /* 0x000fe40003f3d200 */
[----:B------:R-:W-:-:S11]  /*09d0*/  FSETP.NEU.FTZ.AND P0, PT, |R0|, +INF , PT ;  /* 0x7f8000000000780b */ /* 0x000fd60003f1d200 */
[----:B------:R-:W-:Y:S05]  /*09e0*/  @!P1 BRA !P2, `(.L_x_15) ;  /* 0x00000004002c9947 */ /* 0x000fea0005000000 */
[----:B------:R-:W-:-:S04]  /*09f0*/  LOP3.LUT P2, RZ, R0, 0x7fffffff, RZ, 0xc0, !PT ;  /* 0x7fffffff00ff7812 */ /* 0x000fc8000784c0ff */
[----:B------:R-:W-:-:S13]  /*0a00*/  PLOP3.LUT P1, PT, P1, P2, PT, 0x2f, 0xf2 ;  /* 0x0000000000f2781c */ /* 0x000fda0000f24577 */
[----:B------:R-:W-:Y:S05]  /*0a10*/  @P1 BRA `(.L_x_16) ;  /* 0x0000000400181947 */ /* 0x000fea0003800000 */
[----:B------:R-:W-:-:S04]  /*0a20*/  LOP3.LUT P1, RZ, R3, 0x7fffffff, RZ, 0xc0, !PT ;  /* 0x7fffffff03ff7812 */ /* 0x000fc8000782c0ff */
[----:B------:R-:W-:-:S13]  /*0a30*/  PLOP3.LUT P0, PT, P0, P1, PT, 0x2f, 0xf2 ;  /* 0x0000000000f2781c */ /* 0x000fda0000702577 */
[----:B------:R-:W-:Y:S05]  /*0a40*/  @P0 BRA `(.L_x_17) ;  /* 0x0000000400000947 */ /* 0x000fea0003800000 */
[----:B------:R-:W-:Y:S02]  /*0a50*/  ISETP.GE.AND P0, PT, R20, RZ, PT ;  /* 0x000000ff1400720c */ /* 0x000fe40003f06270 */
[----:B------:R-:W-:-:S11]  /*0a60*/  ISETP.GE.AND P1, PT, R21, RZ, PT ;  /* 0x000000ff1500720c */ /* 0x000fd60003f26270 */
[----:B------:R-:W-:Y:S01]  /*0a70*/  @P0 IMAD.MOV.U32 R19, RZ, RZ, RZ ;  /* 0x000000ffff130224 */ /* 0x000fe200078e00ff */
[----:B------:R-:W-:Y:S01]  /*0a80*/  @!P0 MOV R19, 0xffffffc0 ;  /* 0xffffffc000138802 */ /* 0x000fe20000000f00 */
[----:B------:R-:W-:Y:S01]  /*0a90*/  @!P0 FFMA R0, R0, 1.84467440737095516160e+19, RZ ;  /* 0x5f80000000008823 */ /* 0x000fe200000000ff */
[----:B------:R-:W-:-:S03]  /*0aa0*/  @!P1 FFMA R3, R3, 1.84467440737095516160e+19, RZ ;  /* 0x5f80000003039823 */ /* 0x000fc600000000ff */
[----:B------:R-:W-:-:S07]  /*0ab0*/  @!P1 VIADD R19, R19, 0x40 ;  /* 0x0000004013139836 */ /* 0x000fce0000000000 */
.L_x_13:
[----:B------:R-:W-:Y:S01]  /*0ac0*/  LEA R20, R17, 0xc0800000, 0x17 ;  /* 0xc080000011147811 */ /* 0x000fe200078eb8ff */
[----:B------:R-:W-:Y:S03]  /*0ad0*/  BSSY.RECONVERGENT B2, `(.L_x_18) ;  /* 0x0000036000027945 */ /* 0x000fe60003800200 */
[----:B------:R-:W-:Y:S01]  /*0ae0*/  IADD3 R23, PT, PT, -R20, R3, RZ ;  /* 0x0000000314177210 */ /* 0x000fe20007ffe1ff */
[----:B------:R-:W-:-:S03]  /*0af0*/  VIADD R20, R22, 0xffffff81 ;  /* 0xffffff8116147836 */ /* 0x000fc60000000000 */
[----:B------:R-:W0:Y:S01]  /*0b00*/  MUFU.RCP R3, R23 ;  /* 0x0000001700037308 */ /* 0x000e220000001000 */
[----:B------:R-:W-:Y:S01]  /*0b10*/  FADD.FTZ R21, -R23, -RZ ;  /* 0x800000ff17157221 */ /* 0x000fe20000010100 */
[C---:B------:R-:W-:Y:S01]  /*0b20*/  IMAD R0, R20.reuse, -0x800000, R0 ;  /* 0xff80000014007824 */ /* 0x040fe200078e0200 */
[----:B------:R-:W-:-:S04]  /*0b30*/  IADD3 R20, PT, PT, R20, 0x7f, -R17 ;  /* 0x0000007f14147810 */ /* 0x000fc80007ffe811 */
[----:B------:R-:W-:Y:S01]  /*0b40*/  IADD3 R20, PT, PT, R20, R19, RZ ;  /* 0x0000001314147210 */ /* 0x000fe20007ffe0ff */
[----:B0-----:R-:W-:-:S04]  /*0b50*/  FFMA R22, R3, R21, 1 ;  /* 0x3f80000003167423 */ /* 0x001fc80000000015 */
[----:B------:R-:W-:-:S04]  /*0b60*/  FFMA R3, R3, R22, R3 ;  /* 0x0000001603037223 */ /* 0x000fc80000000003 */
[----:B------:R-:W-:-:S04]  /*0b70*/  FFMA R22, R0, R3, RZ ;  /* 0x0000000300167223 */ /* 0x000fc800000000ff */
[----:B------:R-:W-:-:S04]  /*0b80*/  FFMA R24, R21, R22, R0 ;  /* 0x0000001615187223 */ /* 0x000fc80000000000 */
[----:B------:R-:W-:-:S04]  /*0b90*/  FFMA R22, R3, R24, R22 ;  /* 0x0000001803167223 */ /* 0x000fc80000000016 */
[----:B------:R-:W-:-:S04]  /*0ba0*/  FFMA R21, R21, R22, R0 ;  /* 0x0000001615157223 */ /* 0x000fc80000000000 */
[----:B------:R-:W-:-:S05]  /*0bb0*/  FFMA R0, R3, R21, R22 ;  /* 0x0000001503007223 */ /* 0x000fca0000000016 */
[----:B------:R-:W-:-:S04]  /*0bc0*/  SHF.R.U32.HI R17, RZ, 0x17, R0 ;  /* 0x00000017ff117819 */ /* 0x000fc80000011600 */
[----:B------:R-:W-:-:S05]  /*0bd0*/  LOP3.LUT R17, R17, 0xff, RZ, 0xc0, !PT ;  /* 0x000000ff11117812 */ /* 0x000fca00078ec0ff */
[----:B------:R-:W-:-:S05]  /*0be0*/  IMAD.IADD R23, R17, 0x1, R20 ;  /* 0x0000000111177824 */ /* 0x000fca00078e0214 */
[----:B------:R-:W-:-:S04]  /*0bf0*/  IADD3 R17, PT, PT, R23, -0x1, RZ ;  /* 0xffffffff17117810 */ /* 0x000fc80007ffe0ff */
[----:B------:R-:W-:-:S13]  /*0c00*/  ISETP.GE.U32.AND P0, PT, R17, 0xfe, PT ;  /* 0x000000fe1100780c */ /* 0x000fda0003f06070 */
[----:B------:R-:W-:Y:S05]  /*0c10*/  @!P0 BRA `(.L_x_19) ;  /* 0x0000000000808947 */ /* 0x000fea0003800000 */
[----:B------:R-:W-:-:S13]  /*0c20*/  ISETP.GT.AND P0, PT, R23, 0xfe, PT ;  /* 0x000000fe1700780c */ /* 0x000fda0003f04270 */
[----:B------:R-:W-:Y:S05]  /*0c30*/  @P0 BRA `(.L_x_20) ;  /* 0x00000000006c0947 */ /* 0x000fea0003800000 */
[----:B------:R-:W-:-:S13]  /*0c40*/  ISETP.GE.AND P0, PT, R23, 0x1, PT ;  /* 0x000000011700780c */ /* 0x000fda0003f06270 */
[----:B------:R-:W-:Y:S05]  /*0c50*/  @P0 BRA `(.L_x_21) ;  /* 0x0000000000740947 */ /* 0x000fea0003800000 */
[----:B------:R-:W-:Y:S02]  /*0c60*/  ISETP.GE.AND P0, PT, R23, -0x18, PT ;  /* 0xffffffe81700780c */ /* 0x000fe40003f06270 */
[----:B------:R-:W-:-:S11]  /*0c70*/  LOP3.LUT R0, R0, 0x80000000, RZ, 0xc0, !PT ;  /* 0x8000000000007812 */ /* 0x000fd600078ec0ff */
[----:B------:R-:W-:Y:S05]  /*0c80*/  @!P0 BRA `(.L_x_21) ;  /* 0x0000000000688947 */ /* 0x000fea0003800000 */
[-CC-:B------:R-:W-:Y:S01]  /*0c90*/  FFMA.RZ R17, R3, R21.reuse, R22.reuse ;  /* 0x0000001503117223 */ /* 0x180fe2000000c016 */
[C---:B------:R-:W-:Y:S01]  /*0ca0*/  VIADD R20, R23.reuse, 0x20 ;  /* 0x0000002017147836 */ /* 0x040fe20000000000 */
[C---:B------:R-:W-:Y:S02]  /*0cb0*/  ISETP.NE.AND P2, PT, R23.reuse, RZ, PT ;  /* 0x000000ff1700720c */ /* 0x040fe40003f45270 */
[----:B------:R-:W-:Y:S02]  /*0cc0*/  ISETP.NE.AND P1, PT, R23, RZ, PT ;  /* 0x000000ff1700720c */ /* 0x000fe40003f25270 */
[----:B------:R-:W-:Y:S01]  /*0cd0*/  LOP3.LUT R19, R17, 0x7fffff, RZ, 0xc0, !PT ;  /* 0x007fffff11137812 */ /* 0x000fe200078ec0ff */
[CCC-:B------:R-:W-:Y:S01]  /*0ce0*/  FFMA.RP R17, R3.reuse, R21.reuse, R22.reuse ;  /* 0x0000001503117223 */ /* 0x1c0fe20000008016 */
[----:B------:R-:W-:Y:S01]  /*0cf0*/  FFMA.RM R22, R3, R21, R22 ;  /* 0x0000001503167223 */ /* 0x000fe20000004016 */
[----:B------:R-:W-:Y:S02]  /*0d00*/  IADD3 R3, PT, PT, -R23, RZ, RZ ;  /* 0x000000ff17037210 */ /* 0x000fe40007ffe1ff */
[----:B------:R-:W-:-:S02]  /*0d10*/  LOP3.LUT R19, R19, 0x800000, RZ, 0xfc, !PT ;  /* 0x0080000013137812 */ /* 0x000fc400078efcff */
[----:B------:R-:W-:Y:S02]  /*0d20*/  FSETP.NEU.FTZ.AND P0, PT, R17, R22, PT ;  /* 0x000000161100720b */ /* 0x000fe40003f1d000 */
[----:B------:R-:W-:Y:S02]  /*0d30*/  SHF.L.U32 R20, R19, R20, RZ ;  /* 0x0000001413147219 */ /* 0x000fe400000006ff */
[----:B------:R-:W-:Y:S02]  /*0d40*/  SEL R22, R3, RZ, P2 ;  /* 0x000000ff03167207 */ /* 0x000fe40001000000 */
[----:B------:R-:W-:Y:S02]  /*0d50*/  ISETP.NE.AND P1, PT, R20, RZ, P1 ;  /* 0x000000ff1400720c */ /* 0x000fe40000f25270 */
[----:B------:R-:W-:Y:S02]  /*0d60*/  SHF.R.U32.HI R22, RZ, R22, R19 ;  /* 0x00000016ff167219 */ /* 0x000fe40000011613 */
[----:B------:R-:W-:-:S02]  /*0d70*/  PLOP3.LUT P0, PT, P0, P1, PT, 0xf8, 0x8f ;  /* 0x00000000008f781c */ /* 0x000fc40000703f70 */
[----:B------:R-:W-:Y:S02]  /*0d80*/  SHF.R.U32.HI R20, RZ, 0x1, R22 ;  /* 0x00000001ff147819 */ /* 0x000fe40000011616 */
[----:B------:R-:W-:-:S04]  /*0d90*/  SEL R3, RZ, 0x1, !P0 ;  /* 0x00000001ff037807 */ /* 0x000fc80004000000 */
[----:B------:R-:W-:-:S04]  /*0da0*/  LOP3.LUT R3, R3, 0x1, R20, 0xf8, !PT ;  /* 0x0000000103037812 */ /* 0x000fc800078ef814 */
[----:B------:R-:W-:-:S05]  /*0db0*/  LOP3.LUT R3, R3, R22, RZ, 0xc0, !PT ;  /* 0x0000001603037212 */ /* 0x000fca00078ec0ff */
[----:B------:R-:W-:-:S05]  /*0dc0*/  IMAD.IADD R3, R20, 0x1, R3 ;  /* 0x0000000114037824 */ /* 0x000fca00078e0203 */
[----:B------:R-:W-:Y:S01]  /*0dd0*/  LOP3.LUT R0, R3, R0, RZ, 0xfc, !PT ;  /* 0x0000000003007212 */ /* 0x000fe200078efcff */
[----:B------:R-:W-:Y:S06]  /*0de0*/  BRA `(.L_x_21) ;  /* 0x0000000000107947 */ /* 0x000fec0003800000 */
.L_x_20:
[----:B------:R-:W-:-:S04]  /*0df0*/  LOP3.LUT R0, R0, 0x80000000, RZ, 0xc0, !PT ;  /* 0x8000000000007812 */ /* 0x000fc800078ec0ff */
[----:B------:R-:W-:Y:S01]  /*0e00*/  LOP3.LUT R0, R0, 0x7f800000, RZ, 0xfc, !PT ;  /* 0x7f80000000007812 */ /* 0x000fe200078efcff */
[----:B------:R-:W-:Y:S06]  /*0e10*/  BRA `(.L_x_21) ;  /* 0x0000000000047947 */ /* 0x000fec0003800000 */
.L_x_19:
[----:B------:R-:W-:-:S07]  /*0e20*/  LEA R0, R20, R0, 0x17 ;  /* 0x0000000014007211 */ /* 0x000fce00078eb8ff */
.L_x_21:
[----:B------:R-:W-:Y:S05]  /*0e30*/  BSYNC.RECONVERGENT B2 ;  /* 0x0000000000027941 */ /* 0x000fea0003800200 */
.L_x_18:
[----:B------:R-:W-:Y:S05]  /*0e40*/  BRA `(.L_x_22) ;  /* 0x0000000000207947 */ /* 0x000fea0003800000 */
.L_x_17:
[----:B------:R-:W-:-:S04]  /*0e50*/  LOP3.LUT R0, R3, 0x80000000, R0, 0x48, !PT ;  /* 0x8000000003007812 */ /* 0x000fc800078e4800 */
[----:B------:R-:W-:Y:S01]  /*0e60*/  LOP3.LUT R0, R0, 0x7f800000, RZ, 0xfc, !PT ;  /* 0x7f80000000007812 */ /* 0x000fe200078efcff */
[----:B------:R-:W-:Y:S06]  /*0e70*/  BRA `(.L_x_22) ;  /* 0x0000000000147947 */ /* 0x000fec0003800000 */
.L_x_16:
[----:B------:R-:W-:Y:S01]  /*0e80*/  LOP3.LUT R0, R3, 0x80000000, R0, 0x48, !PT ;  /* 0x8000000003007812 */ /* 0x000fe200078e4800 */
[----:B------:R-:W-:Y:S06]  /*0e90*/  BRA `(.L_x_22) ;  /* 0x00000000000c7947 */ /* 0x000fec0003800000 */
.L_x_15:
[----:B------:R-:W0:Y:S01]  /*0ea0*/  MUFU.RSQ R0, -QNAN ;  /* 0xffc0000000007908 */ /* 0x000e220000001400 */
[----:B------:R-:W-:Y:S05]  /*0eb0*/  BRA `(.L_x_22) ;  /* 0x0000000000047947 */ /* 0x000fea0003800000 */
.L_x_14:
[----:B------:R-:W-:-:S07]  /*0ec0*/  FADD.FTZ R0, R0, R3 ;  /* 0x0000000300007221 */ /* 0x000fce0000010000 */
.L_x_22:
[----:B------:R-:W-:Y:S05]  /*0ed0*/  BSYNC.RECONVERGENT B1 ;  /* 0x0000000000017941 */ /* 0x000fea0003800200 */
.L_x_12:
[----:B------:R-:W-:-:S04]  /*0ee0*/  HFMA2 R19, -RZ, RZ, 0, 0 ;  /* 0x00000000ff137431 */ /* 0x000fc800000001ff */
[----:B0-----:R-:W-:Y:S05]  /*0ef0*/  RET.REL.NODEC R18 `(_Z32bilinearInterpolationBatchKernelPPKfPPfPKiS5_S5_S5_S0_S0_S0_S0_S0_i) ;  /* 0xfffffff012407950 */ /* 0x001fea0003c3ffff */
.L_x_23:
        /* <DEDUP_REMOVED lines=16> */
.L_x_24:


//--------------------- .nv.shared.reserved.0     --------------------------
	.section	.nv.shared.reserved.0,"aw",@nobits
	.weak		__nv_reservedSMEM_offset_0_alias
	.size		__nv_reservedSMEM_offset_0_alias, 0, 64
	.other		__nv_reservedSMEM_offset_0_alias,@"STO_CUDA_RESERVED_SHARED STV_DEFAULT"
__nv_reservedSMEM_offset_0_alias:
	.zero		0
	.zero		64


//--------------------- .nv.constant0._Z26nearestNeighborBatchKernelPPKfPPfPKiS5_S5_S5_S0_S0_S0_S0_S0_i --------------------------
	.section	.nv.constant0._Z26nearestNeighborBatchKernelPPKfPPfPKiS5_S5_S5_S0_S0_S0_S0_S0_i,"a",@progbits
	.sectionflags	@""
	.align	4
.nv.constant0._Z26nearestNeighborBatchKernelPPKfPPfPKiS5_S5_S5_S0_S0_S0_S0_S0_i:
	.zero		988


//--------------------- .nv.constant0._Z31bicubicInterpolationBatchKernelPPKfPPfPKiS5_S5_S5_S0_S0_S0_S0_S0_i --------------------------
	.section	.nv.constant0._Z31bicubicInterpolationBatchKernelPPKfPPfPKiS5_S5_S5_S0_S0_S0_S0_S0_i,"a",@progbits
	.sectionflags	@""
	.align	4
.nv.constant0._Z31bicubicInterpolationBatchKernelPPKfPPfPKiS5_S5_S5_S0_S0_S0_S0_S0_i:
	.zero		988


//--------------------- .nv.constant0._Z32bilinearInterpolationBatchKernelPPKfPPfPKiS5_S5_S5_S0_S0_S0_S0_S0_i --------------------------
	.section	.nv.constant0._Z32bilinearInterpolationBatchKernelPPKfPPfPKiS5_S5_S5_S0_S0_S0_S0_S0_i,"a",@progbits
	.sectionflags	@""
	.align	4
.nv.constant0._Z32bilinearInterpolationBatchKernelPPKfPPfPKiS5_S5_S5_S0_S0_S0_S0_S0_i:
	.zero		988


//--------------------- SYMBOLS --------------------------

	.type		.nv.reservedSmem.offset0,@object
	.size		.nv.reservedSmem.offset0,0x4
